	.target	sm_100a

	.elftype	@"ET_EXEC"


//--------------------- .note.nv.tkinfo           --------------------------
	.section	.note.nv.tkinfo,"",@"SHT_NOTE"
	.sectionflags	@"SHF_NOTE_NV_TKINFO"
	.tkinfo
        /*0018*/ 	.word	0x00000002
        /*0030*/ 	.string	""
        /*0030*/ 	.string	"ptxas"
        /*0030*/ 	.string	"Cuda compilation tools, release 13.0, V13.0.88"
        /*0030*/ 	.string	"Build cuda_13.0.r13.0/compiler.36424714_0"
        /*0030*/ 	.string	"-arch sm_100a -m 64 "



//--------------------- .note.nv.cuinfo           --------------------------
	.section	.note.nv.cuinfo,"",@"SHT_NOTE"
	.sectionflags	@"SHF_NOTE_NV_CUINFO"
        /*0018*/ 	.short	0x0002
        /*001a*/ 	.short	0x0064
        /*001c*/ 	.short	0x0082
	.zero		2


//--------------------- .nv.info                  --------------------------
	.section	.nv.info,"",@"SHT_CUDA_INFO"
	.align	4


	//----- nvinfo : EIATTR_REGCOUNT
	.align		4
        /*0000*/ 	.byte	0x04, 0x2f
        /*0002*/ 	.short	(.L_19 - .L_18)
	.align		4
.L_18:
        /*0004*/ 	.word	index@(_ZN7cutlass13device_kernelINS_4gemm6kernel13GemmUniversalIN4cute5tupleIJiiiiEEENS1_10collective13CollectiveMmaINS1_35MainloopSm100TmaUmmaWarpSpecializedILi8ELi2ELi4ENS5_IJNS4_1CILi1EEESB_SB_EEEEENS5_IJNSA_ILi64EEENSA_ILi128EEESF_EEEaNS5_IJlSB_lEEEaSH_NS4_8TiledMMAINS4_8MMA_AtomIJNS4_15SM100_MMA_S8_SSIaaiLi64ELi128ELNS4_4UMMA5MajorE0ELSM_0ELNSL_8SaturateE0EEEEEENS4_6LayoutISC_NS5_IJNSA_ILi0EEESR_SR_EEEEENS5_IJNS4_10UnderscoreESU_SU_EEEEENS4_13SM90_TMA_LOADENS4_14ComposedLayoutINS4_7SwizzleILi3ELi4ELi3EEENS4_18smem_ptr_flag_bitsILi8EEENSQ_INS5_IJNSA_ILi8EEESF_EEENS5_IJSF_SB_EEEEEEEvNS4_8identityESX_S17_vS18_EENS_8epilogue10collective18CollectiveEpilogueINS1A_23Sm100TmaWarpSpecializedILi2ELi2ELi32ELb0ELb0EEEJSG_NS5_IJNSQ_ISE_SB_EES1F_EEEaSH_aSH_NS1A_6fusion15FusionCallbacksIS1E_NS1H_17LinearCombinationIaiaiLNS_15FloatRoundStyleE2EEESG_S1G_JEEENS4_5SM1004TMEM4LOAD26SM100_TMEM_LOAD_16dp32b32xESX_NSY_INSZ_ILi2ELi4ELi3EEES12_NSQ_INS5_IJS13_SE_EEENS5_IJSE_SB_EEEEEEENS4_39AutoVectorizingCopyWithAssumedAlignmentILi128EEENS4_14SM90_TMA_STOREES1V_S1X_S1X_EEEvvEEEEvNT_6ParamsE)
        /*0008*/ 	.word	0x0000007a


	//----- nvinfo : EIATTR_FRAME_SIZE
	.align		4
.L_19:
        /*000c*/ 	.byte	0x04, 0x11
        /*000e*/ 	.short	(.L_21 - .L_20)
	.align		4
.L_20:
        /*0010*/ 	.word	index@($__internal_2_$__cuda_sm10x_tcgen05_guardrail_trap_unallocated_columns_being_dealloced)
        /*0014*/ 	.word	0x00000000


	//----- nvinfo : EIATTR_FRAME_SIZE
	.align		4
.L_21:
        /*0018*/ 	.byte	0x04, 0x11
        /*001a*/ 	.short	(.L_23 - .L_22)
	.align		4
.L_22:
        /*001c*/ 	.word	index@($__internal_1_$__cuda_sm10x_tcgen05_guardrail_trap_phase_invalid_during_alloc)
        /*0020*/ 	.word	0x00000000


	//----- nvinfo : EIATTR_FRAME_SIZE
	.align		4
.L_23:
        /*0024*/ 	.byte	0x04, 0x11
        /*0026*/ 	.short	(.L_25 - .L_24)
	.align		4
.L_24:
        /*0028*/ 	.word	index@($__internal_0_$__cuda_sm10x_tcgen05_guardrail_trap_col_being_dealloced_not_returned_by_alloc)
        /*002c*/ 	.word	0x00000000


	//----- nvinfo : EIATTR_FRAME_SIZE
	.align		4
.L_25:
        /*0030*/ 	.byte	0x04, 0x11
        /*0032*/ 	.short	(.L_27 - .L_26)
	.align		4
.L_26:
        /*0034*/ 	.word	index@(_ZN7cutlass13device_kernelINS_4gemm6kernel13GemmUniversalIN4cute5tupleIJiiiiEEENS1_10collective13CollectiveMmaINS1_35MainloopSm100TmaUmmaWarpSpecializedILi8ELi2ELi4ENS5_IJNS4_1CILi1EEESB_SB_EEEEENS5_IJNSA_ILi64EEENSA_ILi128EEESF_EEEaNS5_IJlSB_lEEEaSH_NS4_8TiledMMAINS4_8MMA_AtomIJNS4_15SM100_MMA_S8_SSIaaiLi64ELi128ELNS4_4UMMA5MajorE0ELSM_0ELNSL_8SaturateE0EEEEEENS4_6LayoutISC_NS5_IJNSA_ILi0EEESR_SR_EEEEENS5_IJNS4_10UnderscoreESU_SU_EEEEENS4_13SM90_TMA_LOADENS4_14ComposedLayoutINS4_7SwizzleILi3ELi4ELi3EEENS4_18smem_ptr_flag_bitsILi8EEENSQ_INS5_IJNSA_ILi8EEESF_EEENS5_IJSF_SB_EEEEEEEvNS4_8identityESX_S17_vS18_EENS_8epilogue10collective18CollectiveEpilogueINS1A_23Sm100TmaWarpSpecializedILi2ELi2ELi32ELb0ELb0EEEJSG_NS5_IJNSQ_ISE_SB_EES1F_EEEaSH_aSH_NS1A_6fusion15FusionCallbacksIS1E_NS1H_17LinearCombinationIaiaiLNS_15FloatRoundStyleE2EEESG_S1G_JEEENS4_5SM1004TMEM4LOAD26SM100_TMEM_LOAD_16dp32b32xESX_NSY_INSZ_ILi2ELi4ELi3EEES12_NSQ_INS5_IJS13_SE_EEENS5_IJSE_SB_EEEEEEENS4_39AutoVectorizingCopyWithAssumedAlignmentILi128EEENS4_14SM90_TMA_STOREES1V_S1X_S1X_EEEvvEEEEvNT_6ParamsE)
        /*0038*/ 	.word	0x00000000


	//----- nvinfo : EIATTR_MIN_STACK_SIZE
	.align		4
.L_27:
        /*003c*/ 	.byte	0x04, 0x12
        /*003e*/ 	.short	(.L_29 - .L_28)
	.align		4
.L_28:
        /*0040*/ 	.word	index@(_ZN7cutlass13device_kernelINS_4gemm6kernel13GemmUniversalIN4cute5tupleIJiiiiEEENS1_10collective13CollectiveMmaINS1_35MainloopSm100TmaUmmaWarpSpecializedILi8ELi2ELi4ENS5_IJNS4_1CILi1EEESB_SB_EEEEENS5_IJNSA_ILi64EEENSA_ILi128EEESF_EEEaNS5_IJlSB_lEEEaSH_NS4_8TiledMMAINS4_8MMA_AtomIJNS4_15SM100_MMA_S8_SSIaaiLi64ELi128ELNS4_4UMMA5MajorE0ELSM_0ELNSL_8SaturateE0EEEEEENS4_6LayoutISC_NS5_IJNSA_ILi0EEESR_SR_EEEEENS5_IJNS4_10UnderscoreESU_SU_EEEEENS4_13SM90_TMA_LOADENS4_14ComposedLayoutINS4_7SwizzleILi3ELi4ELi3EEENS4_18smem_ptr_flag_bitsILi8EEENSQ_INS5_IJNSA_ILi8EEESF_EEENS5_IJSF_SB_EEEEEEEvNS4_8identityESX_S17_vS18_EENS_8epilogue10collective18CollectiveEpilogueINS1A_23Sm100TmaWarpSpecializedILi2ELi2ELi32ELb0ELb0EEEJSG_NS5_IJNSQ_ISE_SB_EES1F_EEEaSH_aSH_NS1A_6fusion15FusionCallbacksIS1E_NS1H_17LinearCombinationIaiaiLNS_15FloatRoundStyleE2EEESG_S1G_JEEENS4_5SM1004TMEM4LOAD26SM100_TMEM_LOAD_16dp32b32xESX_NSY_INSZ_ILi2ELi4ELi3EEES12_NSQ_INS5_IJS13_SE_EEENS5_IJSE_SB_EEEEEEENS4_39AutoVectorizingCopyWithAssumedAlignmentILi128EEENS4_14SM90_TMA_STOREES1V_S1X_S1X_EEEvvEEEEvNT_6ParamsE)
        /*0044*/ 	.word	0x00000000
.L_29:


//--------------------- .nv.compat                --------------------------
	.section	.nv.compat,"",@"SHT_CUDA_COMPAT_INFO"
	.align	4
        /*0000*/ 	.byte	0x02, 0x09, 0x01, 0x00, 0x02, 0x02, 0x03, 0x00, 0x02, 0x05, 0x06, 0x00, 0x03, 0x07, 0x01, 0x01
        /*0010*/ 	.byte	0x02, 0x03, 0x01, 0x00, 0x02, 0x06, 0x01, 0x00, 0x04, 0x0b, 0x08, 0x00, 0x01, 0x00, 0x00, 0x00
        /*0020*/ 	.byte	0x00, 0x00, 0x00, 0x00


//--------------------- .nv.info._ZN7cutlass13device_kernelINS_4gemm6kernel13GemmUniversalIN4cute5tupleIJiiiiEEENS1_10collective13CollectiveMmaINS1_35MainloopSm100TmaUmmaWarpSpecializedILi8ELi2ELi4ENS5_IJNS4_1CILi1EEESB_SB_EEEEENS5_IJNSA_ILi64EEENSA_ILi128EEESF_EEEaNS5_IJlSB_lEEEaSH_NS4_8TiledMMAINS4_8MMA_AtomIJNS4_15SM100_MMA_S8_SSIaaiLi64ELi128ELNS4_4UMMA5MajorE0ELSM_0ELNSL_8SaturateE0EEEEEENS4_6LayoutISC_NS5_IJNSA_ILi0EEESR_SR_EEEEENS5_IJNS4_10UnderscoreESU_SU_EEEEENS4_13SM90_TMA_LOADENS4_14ComposedLayoutINS4_7SwizzleILi3ELi4ELi3EEENS4_18smem_ptr_flag_bitsILi8EEENSQ_INS5_IJNSA_ILi8EEESF_EEENS5_IJSF_SB_EEEEEEEvNS4_8identityESX_S17_vS18_EENS_8epilogue10collective18CollectiveEpilogueINS1A_23Sm100TmaWarpSpecializedILi2ELi2ELi32ELb0ELb0EEEJSG_NS5_IJNSQ_ISE_SB_EES1F_EEEaSH_aSH_NS1A_6fusion15FusionCallbacksIS1E_NS1H_17LinearCombinationIaiaiLNS_15FloatRoundStyleE2EEESG_S1G_JEEENS4_5SM1004TMEM4LOAD26SM100_TMEM_LOAD_16dp32b32xESX_NSY_INSZ_ILi2ELi4ELi3EEES12_NSQ_INS5_IJS13_SE_EEENS5_IJSE_SB_EEEEEEENS4_39AutoVectorizingCopyWithAssumedAlignmentILi128EEENS4_14SM90_TMA_STOREES1V_S1X_S1X_EEEvvEEEEvNT_6ParamsE --------------------------
	.section	.nv.info._ZN7cutlass13device_kernelINS_4gemm6kernel13GemmUniversalIN4cute5tupleIJiiiiEEENS1_10collective13CollectiveMmaINS1_35MainloopSm100TmaUmmaWarpSpecializedILi8ELi2ELi4ENS5_IJNS4_1CILi1EEESB_SB_EEEEENS5_IJNSA_ILi64EEENSA_ILi128EEESF_EEEaNS5_IJlSB_lEEEaSH_NS4_8TiledMMAINS4_8MMA_AtomIJNS4_15SM100_MMA_S8_SSIaaiLi64ELi128ELNS4_4UMMA5MajorE0ELSM_0ELNSL_8SaturateE0EEEEEENS4_6LayoutISC_NS5_IJNSA_ILi0EEESR_SR_EEEEENS5_IJNS4_10UnderscoreESU_SU_EEEEENS4_13SM90_TMA_LOADENS4_14ComposedLayoutINS4_7SwizzleILi3ELi4ELi3EEENS4_18smem_ptr_flag_bitsILi8EEENSQ_INS5_IJNSA_ILi8EEESF_EEENS5_IJSF_SB_EEEEEEEvNS4_8identityESX_S17_vS18_EENS_8epilogue10collective18CollectiveEpilogueINS1A_23Sm100TmaWarpSpecializedILi2ELi2ELi32ELb0ELb0EEEJSG_NS5_IJNSQ_ISE_SB_EES1F_EEEaSH_aSH_NS1A_6fusion15FusionCallbacksIS1E_NS1H_17LinearCombinationIaiaiLNS_15FloatRoundStyleE2EEESG_S1G_JEEENS4_5SM1004TMEM4LOAD26SM100_TMEM_LOAD_16dp32b32xESX_NSY_INSZ_ILi2ELi4ELi3EEES12_NSQ_INS5_IJS13_SE_EEENS5_IJSE_SB_EEEEEEENS4_39AutoVectorizingCopyWithAssumedAlignmentILi128EEENS4_14SM90_TMA_STOREES1V_S1X_S1X_EEEvvEEEEvNT_6ParamsE,"",@"SHT_CUDA_INFO"
	.sectionflags	@""
	.align	4


	//----- nvinfo : EIATTR_CUDA_API_VERSION
	.align		4
        /*0000*/ 	.byte	0x04, 0x37
        /*0002*/ 	.short	(.L_31 - .L_30)
.L_30:
        /*0004*/ 	.word	0x00000082


	//----- nvinfo : EIATTR_KPARAM_INFO
	.align		4
.L_31:
        /*0008*/ 	.byte	0x04, 0x17
        /*000a*/ 	.short	(.L_33 - .L_32)
.L_32:
        /*000c*/ 	.word	0x00000000
        /*0010*/ 	.short	0x0000
        /*0012*/ 	.short	0x0000
        /*0014*/ 	.byte	0x00, 0xf0, 0x01, 0x20


	//----- nvinfo : EIATTR_AT_ENTRY_FRAGMENTS
	.align		4
.L_33:
        /*0018*/ 	.byte	0x04, 0x4f
        /*001a*/ 	.short	(.L_35 - .L_34)


	//   ....[0]....
.L_34:
        /*001c*/ 	.word	0x00000006


	//----- nvinfo : EIATTR_RESERVED_SMEM_USED
	.align		4
.L_35:
        /*0020*/ 	.byte	0x01, 0x41
	.zero		2


	//----- nvinfo : EIATTR_SPARSE_MMA_MASK
	.align		4
        /*0024*/ 	.byte	0x03, 0x50
        /*0026*/ 	.short	0x0000


	//----- nvinfo : EIATTR_TCGEN05_1CTA_USED
	.align		4
        /*0028*/ 	.byte	0x01, 0x51
	.zero		2


	//----- nvinfo : EIATTR_MAXREG_COUNT
	.align		4
        /*002c*/ 	.byte	0x03, 0x1b
        /*002e*/ 	.short	0x00ff


	//----- nvinfo : EIATTR_NUM_BARRIERS
	.align		4
        /*0030*/ 	.byte	0x02, 0x4c
        /*0032*/ 	.byte	0x07
	.zero		1


	//----- nvinfo : EIATTR_EXTERNS
	.align		4
        /*0034*/ 	.byte	0x04, 0x0f
        /*0036*/ 	.short	(.L_37 - .L_36)


	//   ....[0]....
	.align		4
.L_36:
        /*0038*/ 	.word	index@(__assertfail)


	//----- nvinfo : EIATTR_MERCURY_ISA_VERSION
	.align		4
.L_37:
        /*003c*/ 	.byte	0x03, 0x5f
        /*003e*/ 	.short	0x0101


	//----- nvinfo : EIATTR_INT_WARP_WIDE_INSTR_OFFSETS
	.align		4
        /*0040*/ 	.byte	0x04, 0x31
        /*0042*/ 	.short	(.L_39 - .L_38)


	//   ....[0]....
.L_38:
        /*0044*/ 	.word	0x00001e20


	//   ....[1]....
        /*0048*/ 	.word	0x00003b10


	//   ....[2]....
        /*004c*/ 	.word	0x00003b30


	//   ....[3]....
        /*0050*/ 	.word	0x00003b60


	//   ....[4]....
        /*0054*/ 	.word	0x00004490


	//   ....[5]....
        /*0058*/ 	.word	0x00004500


	//   ....[6]....
        /*005c*/ 	.word	0x000046e0


	//   ....[7]....
        /*0060*/ 	.word	0x00004840


	//----- nvinfo : EIATTR_COOP_GROUP_MASK_REGIDS
	.align		4
.L_39:
        /*0064*/ 	.byte	0x04, 0x29
        /*0066*/ 	.short	(.L_41 - .L_40)


	//   ....[0]....
.L_40:
        /*0068*/ 	.word	0xffffffff


	//   ....[1]....
        /*006c*/ 	.word	0xffffffff


	//   ....[2]....
        /*0070*/ 	.word	0xffffffff


	//   ....[3]....
        /*0074*/ 	.word	0xffffffff


	//   ....[4]....
        /*0078*/ 	.word	0xffffffff


	//   ....[5]....
        /*007c*/ 	.word	0xffffffff


	//   ....[6]....
        /*0080*/ 	.word	0xffffffff


	//   ....[7]....
        /*0084*/ 	.word	0xffffffff


	//   ....[8]....
        /*0088*/ 	.word	0xffffffff


	//   ....[9]....
        /*008c*/ 	.word	0xffffffff


	//   ....[10]....
        /*0090*/ 	.word	0xffffffff


	//   ....[11]....
        /*0094*/ 	.word	0xffffffff


	//   ....[12]....
        /*0098*/ 	.word	0xffffffff


	//----- nvinfo : EIATTR_COOP_GROUP_INSTR_OFFSETS
	.align		4
.L_41:
        /*009c*/ 	.byte	0x04, 0x28
        /*009e*/ 	.short	(.L_43 - .L_42)


	//   ....[0]....
.L_42:
        /*00a0*/ 	.word	0x00000090


	//   ....[1]....
        /*00a4*/ 	.word	0x000004d0


	//   ....[2]....
        /*00a8*/ 	.word	0x000006c0


	//   ....[3]....
        /*00ac*/ 	.word	0x00000820


	//   ....[4]....
        /*00b0*/ 	.word	0x00000920


	//   ....[5]....
        /*00b4*/ 	.word	0x00000a90


	//   ....[6]....
        /*00b8*/ 	.word	0x00000c30


	//   ....[7]....
        /*00bc*/ 	.word	0x00001d00


	//   ....[8]....
        /*00c0*/ 	.word	0x00002d20


	//   ....[9]....
        /*00c4*/ 	.word	0x00002f30


	//   ....[10]....
        /*00c8*/ 	.word	0x00002f60


	//   ....[11]....
        /*00cc*/ 	.word	0x000039f0


	//   ....[12]....
        /*00d0*/ 	.word	0x00003c20


	//----- nvinfo : EIATTR_VRC_CTA_INIT_COUNT
	.align		4
.L_43:
        /*00d4*/ 	.byte	0x02, 0x4a
        /*00d6*/ 	.byte	0x80
	.zero		1


	//----- nvinfo : EIATTR_SYSCALL_OFFSETS
	.align		4
        /*00d8*/ 	.byte	0x04, 0x46
        /*00da*/ 	.short	(.L_45 - .L_44)


	//   ....[0]....
.L_44:
        /*00dc*/ 	.word	0x00005290


	//   ....[1]....
        /*00e0*/ 	.word	0x000053d0


	//   ....[2]....
        /*00e4*/ 	.word	0x00005bd0


	//   ....[3]....
        /*00e8*/ 	.word	0x00006970


	//----- nvinfo : EIATTR_MBARRIER_INSTR_OFFSETS
	.align		4
.L_45:
        /*00ec*/ 	.byte	0x04, 0x39
        /*00ee*/ 	.short	(.L_47 - .L_46)


	//   ....[0]....
.L_46:
        /*00f0*/ 	.word	0x000005b0
        /*00f4*/ 	.word	0x000000ff
        /*00f8*/ 	.word	0x00000000
        /*00fc*/ 	.short	0x0100
        /*00fe*/ 	.byte	0x05
	.zero		1


	//   ....[1]....
        /*0100*/ 	.word	0x000005c0
        /*0104*/ 	.word	0x000000ff
        /*0108*/ 	.word	0x00000040
        /*010c*/ 	.short	0x0100
        /*010e*/ 	.byte	0x05
	.zero		1


	//   ....[2]....
        /*0110*/ 	.word	0x000005d0
        /*0114*/ 	.word	0x000000ff
        /*0118*/ 	.word	0x00000008
        /*011c*/ 	.short	0x0100
        /*011e*/ 	.byte	0x05
	.zero		1


	//   ....[3]....
        /*0120*/ 	.word	0x000005e0
        /*0124*/ 	.word	0x000000ff
        /*0128*/ 	.word	0x00000048
        /*012c*/ 	.short	0x0100
        /*012e*/ 	.byte	0x05
	.zero		1


	//   ....[4]....
        /*0130*/ 	.word	0x000005f0
        /*0134*/ 	.word	0x000000ff
        /*0138*/ 	.word	0x00000010
        /*013c*/ 	.short	0x0100
        /*013e*/ 	.byte	0x05
	.zero		1


	//   ....[5]....
        /*0140*/ 	.word	0x00000600
        /*0144*/ 	.word	0x000000ff
        /*0148*/ 	.word	0x00000050
        /*014c*/ 	.short	0x0100
        /*014e*/ 	.byte	0x05
	.zero		1


	//   ....[6]....
        /*0150*/ 	.word	0x00000610
        /*0154*/ 	.word	0x000000ff
        /*0158*/ 	.word	0x00000018
        /*015c*/ 	.short	0x0100
        /*015e*/ 	.byte	0x05
	.zero		1


	//   ....[7]....
        /*0160*/ 	.word	0x00000620
        /*0164*/ 	.word	0x000000ff
        /*0168*/ 	.word	0x00000058
        /*016c*/ 	.short	0x0100
        /*016e*/ 	.byte	0x05
	.zero		1


	//   ....[8]....
        /*0170*/ 	.word	0x00000630
        /*0174*/ 	.word	0x000000ff
        /*0178*/ 	.word	0x00000020
        /*017c*/ 	.short	0x0100
        /*017e*/ 	.byte	0x05
	.zero		1


	//   ....[9]....
        /*0180*/ 	.word	0x00000640
        /*0184*/ 	.word	0x000000ff
        /*0188*/ 	.word	0x00000060
        /*018c*/ 	.short	0x0100
        /*018e*/ 	.byte	0x05
	.zero		1


	//   ....[10]....
        /*0190*/ 	.word	0x00000650
        /*0194*/ 	.word	0x000000ff
        /*0198*/ 	.word	0x00000028
        /*019c*/ 	.short	0x0100
        /*019e*/ 	.byte	0x05
	.zero		1


	//   ....[11]....
        /*01a0*/ 	.word	0x00000660
        /*01a4*/ 	.word	0x000000ff
        /*01a8*/ 	.word	0x00000068
        /*01ac*/ 	.short	0x0100
        /*01ae*/ 	.byte	0x05
	.zero		1


	//   ....[12]....
        /*01b0*/ 	.word	0x00000670
        /*01b4*/ 	.word	0x000000ff
        /*01b8*/ 	.word	0x00000030
        /*01bc*/ 	.short	0x0100
        /*01be*/ 	.byte	0x05
	.zero		1


	//   ....[13]....
        /*01c0*/ 	.word	0x00000680
        /*01c4*/ 	.word	0x000000ff
        /*01c8*/ 	.word	0x00000070
        /*01cc*/ 	.short	0x0100
        /*01ce*/ 	.byte	0x05
	.zero		1


	//   ....[14]....
        /*01d0*/ 	.word	0x00000690
        /*01d4*/ 	.word	0x000000ff
        /*01d8*/ 	.word	0x00000038
        /*01dc*/ 	.short	0x0100
        /*01de*/ 	.byte	0x05
	.zero		1


	//   ....[15]....
        /*01e0*/ 	.word	0x000006a0
        /*01e4*/ 	.word	0x000000ff
        /*01e8*/ 	.word	0x00000078
        /*01ec*/ 	.short	0x0100
        /*01ee*/ 	.byte	0x05
	.zero		1


	//   ....[16]....
        /*01f0*/ 	.word	0x000007d0
        /*01f4*/ 	.word	0x000000ff
        /*01f8*/ 	.word	0x00000080
        /*01fc*/ 	.short	0x0100
        /*01fe*/ 	.byte	0x07
	.zero		1


	//   ....[17]....
        /*0200*/ 	.word	0x000007e0
        /*0204*/ 	.word	0x000000ff
        /*0208*/ 	.word	0x00000090
        /*020c*/ 	.short	0x0100
        /*020e*/ 	.byte	0x07
	.zero		1


	//   ....[18]....
        /*0210*/ 	.word	0x000007f0
        /*0214*/ 	.word	0x000000ff
        /*0218*/ 	.word	0x00000088
        /*021c*/ 	.short	0x0100
        /*021e*/ 	.byte	0x07
	.zero		1


	//   ....[19]....
        /*0220*/ 	.word	0x00000800
        /*0224*/ 	.word	0x000000ff
        /*0228*/ 	.word	0x00000098
        /*022c*/ 	.short	0x0100
        /*022e*/ 	.byte	0x07
	.zero		1


	//   ....[20]....
        /*0230*/ 	.word	0x000008f0
        /*0234*/ 	.word	0x000000ff
        /*0238*/ 	.word	0x000000a0
        /*023c*/ 	.short	0x0100
        /*023e*/ 	.byte	0x05
	.zero		1


	//   ....[21]....
        /*0240*/ 	.word	0x00000900
        /*0244*/ 	.word	0x000000ff
        /*0248*/ 	.word	0x000000a8
        /*024c*/ 	.short	0x0100
        /*024e*/ 	.byte	0x05
	.zero		1


	//   ....[22]....
        /*0250*/ 	.word	0x00000a40
        /*0254*/ 	.word	0x000000ff
        /*0258*/ 	.word	0x000000b0
        /*025c*/ 	.short	0x0100
        /*025e*/ 	.byte	0x05
	.zero		1


	//   ....[23]....
        /*0260*/ 	.word	0x00000a50
        /*0264*/ 	.word	0x000000ff
        /*0268*/ 	.word	0x000000c0
        /*026c*/ 	.short	0x0100
        /*026e*/ 	.byte	0x05
	.zero		1


	//   ....[24]....
        /*0270*/ 	.word	0x00000a60
        /*0274*/ 	.word	0x000000ff
        /*0278*/ 	.word	0x000000b8
        /*027c*/ 	.short	0x0100
        /*027e*/ 	.byte	0x05
	.zero		1


	//   ....[25]....
        /*0280*/ 	.word	0x00000a70
        /*0284*/ 	.word	0x000000ff
        /*0288*/ 	.word	0x000000c8
        /*028c*/ 	.short	0x0100
        /*028e*/ 	.byte	0x05
	.zero		1


	//   ....[26]....
        /*0290*/ 	.word	0x00000ba0
        /*0294*/ 	.word	0x000000ff
        /*0298*/ 	.word	0x000000d0
        /*029c*/ 	.short	0x0100
        /*029e*/ 	.byte	0x07
	.zero		1


	//   ....[27]....
        /*02a0*/ 	.word	0x00000bb0
        /*02a4*/ 	.word	0x000000ff
        /*02a8*/ 	.word	0x000000f0
        /*02ac*/ 	.short	0x0100
        /*02ae*/ 	.byte	0x07
	.zero		1


	//   ....[28]....
        /*02b0*/ 	.word	0x00000bc0
        /*02b4*/ 	.word	0x000000ff
        /*02b8*/ 	.word	0x000000d8
        /*02bc*/ 	.short	0x0100
        /*02be*/ 	.byte	0x07
	.zero		1


	//   ....[29]....
        /*02c0*/ 	.word	0x00000bd0
        /*02c4*/ 	.word	0x000000ff
        /*02c8*/ 	.word	0x000000f8
        /*02cc*/ 	.short	0x0100
        /*02ce*/ 	.byte	0x07
	.zero		1


	//   ....[30]....
        /*02d0*/ 	.word	0x00000be0
        /*02d4*/ 	.word	0x000000ff
        /*02d8*/ 	.word	0x000000e0
        /*02dc*/ 	.short	0x0100
        /*02de*/ 	.byte	0x07
	.zero		1


	//   ....[31]....
        /*02e0*/ 	.word	0x00000bf0
        /*02e4*/ 	.word	0x000000ff
        /*02e8*/ 	.word	0x00000100
        /*02ec*/ 	.short	0x0100
        /*02ee*/ 	.byte	0x07
	.zero		1


	//   ....[32]....
        /*02f0*/ 	.word	0x00000c00
        /*02f4*/ 	.word	0x000000ff
        /*02f8*/ 	.word	0x000000e8
        /*02fc*/ 	.short	0x0100
        /*02fe*/ 	.byte	0x07
	.zero		1


	//   ....[33]....
        /*0300*/ 	.word	0x00000c10
        /*0304*/ 	.word	0x000000ff
        /*0308*/ 	.word	0x00000108
        /*030c*/ 	.short	0x0100
        /*030e*/ 	.byte	0x07
	.zero		1


	//   ....[34]....
        /*0310*/ 	.word	0x00000d00
        /*0314*/ 	.word	0x000000ff
        /*0318*/ 	.word	0x00000110
        /*031c*/ 	.short	0x0100
        /*031e*/ 	.byte	0x05
	.zero		1


	//   ....[35]....
        /*0320*/ 	.word	0x00000d10
        /*0324*/ 	.word	0x000000ff
        /*0328*/ 	.word	0x00000120
        /*032c*/ 	.short	0x0100
        /*032e*/ 	.byte	0x05
	.zero		1


	//   ....[36]....
        /*0330*/ 	.word	0x00000d20
        /*0334*/ 	.word	0x000000ff
        /*0338*/ 	.word	0x00000118
        /*033c*/ 	.short	0x0100
        /*033e*/ 	.byte	0x05
	.zero		1


	//   ....[37]....
        /*0340*/ 	.word	0x00000d30
        /*0344*/ 	.word	0x000000ff
        /*0348*/ 	.word	0x00000128
        /*034c*/ 	.short	0x0100
        /*034e*/ 	.byte	0x05
	.zero		1


	//   ....[38]....
        /*0350*/ 	.word	0x00001600
        /*0354*/ 	.word	0x00000003
        /*0358*/ 	.word	0x00000120
        /*035c*/ 	.short	0x010a
        /*035e*/ 	.byte	0xff
	.zero		1


	//   ....[39]....
        /*0360*/ 	.word	0x00001630
        /*0364*/ 	.word	0x00000003
        /*0368*/ 	.word	0x00000110
        /*036c*/ 	.short	0x0101
        /*036e*/ 	.byte	0xff
	.zero		1


	//   ....[40]....
        /*0370*/ 	.word	0x00001700
        /*0374*/ 	.word	0x000000ff
        /*0378*/ 	.word	0x00000040
        /*037c*/ 	.short	0x010a
        /*037e*/ 	.byte	0x08
	.zero		1


	//   ....[41]....
        /*0380*/ 	.word	0x000017a0
        /*0384*/ 	.word	0x000000ff
        /*0388*/ 	.word	0x00000040
        /*038c*/ 	.short	0x010a
        /*038e*/ 	.byte	0x21
	.zero		1


	//   ....[42]....
        /*0390*/ 	.word	0x000018f0
        /*0394*/ 	.word	0x000000ff
        /*0398*/ 	.word	0x00000040
        /*039c*/ 	.short	0x010a
        /*039e*/ 	.byte	0x08
	.zero		1


	//   ....[43]....
        /*03a0*/ 	.word	0x00001a00
        /*03a4*/ 	.word	0x000000ff
        /*03a8*/ 	.word	0x000000a8
        /*03ac*/ 	.short	0x0101
        /*03ae*/ 	.byte	0x04
	.zero		1


	//   ....[44]....
        /*03b0*/ 	.word	0x00001a20
        /*03b4*/ 	.word	0x000000ff
        /*03b8*/ 	.word	0x00000040
        /*03bc*/ 	.short	0x010a
        /*03be*/ 	.byte	0x08
	.zero		1


	//   ....[45]....
        /*03c0*/ 	.word	0x00001aa0
        /*03c4*/ 	.word	0x000000ff
        /*03c8*/ 	.word	0x00000040
        /*03cc*/ 	.short	0x010a
        /*03ce*/ 	.byte	0x11
	.zero		1


	//   ....[46]....
        /*03d0*/ 	.word	0x00001bf0
        /*03d4*/ 	.word	0x000000ff
        /*03d8*/ 	.word	0x00000040
        /*03dc*/ 	.short	0x010a
        /*03de*/ 	.byte	0x08
	.zero		1


	//   ....[47]....
        /*03e0*/ 	.word	0x00001d30
        /*03e4*/ 	.word	0x00000002
        /*03e8*/ 	.word	0x000000b0
        /*03ec*/ 	.short	0x010a
        /*03ee*/ 	.byte	0xff
	.zero		1


	//   ....[48]....
        /*03f0*/ 	.word	0x00001df0
        /*03f4*/ 	.word	0x00000002
        /*03f8*/ 	.word	0x00000000
        /*03fc*/ 	.short	0x0101
        /*03fe*/ 	.byte	0xff
	.zero		1


	//   ....[49]....
        /*0400*/ 	.word	0x00002350
        /*0404*/ 	.word	0x000000ff
        /*0408*/ 	.word	0x00000000
        /*040c*/ 	.short	0x010a
        /*040e*/ 	.byte	0x05
	.zero		1


	//   ....[50]....
        /*0410*/ 	.word	0x000023e0
        /*0414*/ 	.word	0x000000ff
        /*0418*/ 	.word	0x00000000
        /*041c*/ 	.short	0x010a
        /*041e*/ 	.byte	0x05
	.zero		1


	//   ....[51]....
        /*0420*/ 	.word	0x00002470
        /*0424*/ 	.word	0x000000ff
        /*0428*/ 	.word	0x00000000
        /*042c*/ 	.short	0x010a
        /*042e*/ 	.byte	0x05
	.zero		1


	//   ....[52]....
        /*0430*/ 	.word	0x00002500
        /*0434*/ 	.word	0x000000ff
        /*0438*/ 	.word	0x00000000
        /*043c*/ 	.short	0x010a
        /*043e*/ 	.byte	0x05
	.zero		1


	//   ....[53]....
        /*0440*/ 	.word	0x00002590
        /*0444*/ 	.word	0x000000ff
        /*0448*/ 	.word	0x00000000
        /*044c*/ 	.short	0x010a
        /*044e*/ 	.byte	0x05
	.zero		1


	//   ....[54]....
        /*0450*/ 	.word	0x00002620
        /*0454*/ 	.word	0x000000ff
        /*0458*/ 	.word	0x00000000
        /*045c*/ 	.short	0x010a
        /*045e*/ 	.byte	0x05
	.zero		1


	//   ....[55]....
        /*0460*/ 	.word	0x000026b0
        /*0464*/ 	.word	0x000000ff
        /*0468*/ 	.word	0x00000000
        /*046c*/ 	.short	0x010a
        /*046e*/ 	.byte	0x05
	.zero		1


	//   ....[56]....
        /*0470*/ 	.word	0x00002750
        /*0474*/ 	.word	0x00000000
        /*0478*/ 	.word	0x00000000
        /*047c*/ 	.short	0x010a
        /*047e*/ 	.byte	0xff
	.zero		1


	//   ....[57]....
        /*0480*/ 	.word	0x00002870
        /*0484*/ 	.word	0x00000000
        /*0488*/ 	.word	0x00000110
        /*048c*/ 	.short	0x010a
        /*048e*/ 	.byte	0xff
	.zero		1


	//   ....[58]....
        /*0490*/ 	.word	0x000028d0
        /*0494*/ 	.word	0x00000004
        /*0498*/ 	.word	0x00000000
        /*049c*/ 	.short	0x0101
        /*049e*/ 	.byte	0xff
	.zero		1


	//   ....[59]....
        /*04a0*/ 	.word	0x000028f0
        /*04a4*/ 	.word	0x000000ff
        /*04a8*/ 	.word	0x000000c0
        /*04ac*/ 	.short	0x010a
        /*04ae*/ 	.byte	0x05
	.zero		1


	//   ....[60]....
        /*04b0*/ 	.word	0x00002a10
        /*04b4*/ 	.word	0x00000000
        /*04b8*/ 	.word	0x000000b0
        /*04bc*/ 	.short	0x010a
        /*04be*/ 	.byte	0xff
	.zero		1


	//   ....[61]....
        /*04c0*/ 	.word	0x00002b20
        /*04c4*/ 	.word	0x00000000
        /*04c8*/ 	.word	0x00000000
        /*04cc*/ 	.short	0x0101
        /*04ce*/ 	.byte	0xff
	.zero		1


	//   ....[62]....
        /*04d0*/ 	.word	0x00002bb0
        /*04d4*/ 	.word	0x000000ff
        /*04d8*/ 	.word	0x000000c0
        /*04dc*/ 	.short	0x0106
        /*04de*/ 	.byte	0x05
	.zero		1


	//   ....[63]....
        /*04e0*/ 	.word	0x00002bd0
        /*04e4*/ 	.word	0x000000ff
        /*04e8*/ 	.word	0x000000c0
        /*04ec*/ 	.short	0x010a
        /*04ee*/ 	.byte	0x05
	.zero		1


	//   ....[64]....
        /*04f0*/ 	.word	0x00002c60
        /*04f4*/ 	.word	0x000000ff
        /*04f8*/ 	.word	0x000000c0
        /*04fc*/ 	.short	0x0106
        /*04fe*/ 	.byte	0x04
	.zero		1


	//   ....[65]....
        /*0500*/ 	.word	0x00002ca0
        /*0504*/ 	.word	0x00000000
        /*0508*/ 	.word	0x000000c0
        /*050c*/ 	.short	0x010a
        /*050e*/ 	.byte	0xff
	.zero		1


	//   ....[66]....
        /*0510*/ 	.word	0x000031e0
        /*0514*/ 	.word	0x00000000
        /*0518*/ 	.word	0x000000b0
        /*051c*/ 	.short	0x010a
        /*051e*/ 	.byte	0xff
	.zero		1


	//   ....[67]....
        /*0520*/ 	.word	0x000032e0
        /*0524*/ 	.word	0x00000003
        /*0528*/ 	.word	0x00000000
        /*052c*/ 	.short	0x0101
        /*052e*/ 	.byte	0xff
	.zero		1


	//   ....[68]....
        /*0530*/ 	.word	0x000032f0
        /*0534*/ 	.word	0x000000ff
        /*0538*/ 	.word	0x00000000
        /*053c*/ 	.short	0x010a
        /*053e*/ 	.byte	0x06
	.zero		1


	//   ....[69]....
        /*0540*/ 	.word	0x00003370
        /*0544*/ 	.word	0x000000ff
        /*0548*/ 	.word	0x000000f0
        /*054c*/ 	.short	0x010a
        /*054e*/ 	.byte	0x07
	.zero		1


	//   ....[70]....
        /*0550*/ 	.word	0x00003450
        /*0554*/ 	.word	0x000000ff
        /*0558*/ 	.word	0x00000000
        /*055c*/ 	.short	0x010a
        /*055e*/ 	.byte	0x06
	.zero		1


	//   ....[71]....
        /*0560*/ 	.word	0x00003580
        /*0564*/ 	.word	0x000000ff
        /*0568*/ 	.word	0x00000000
        /*056c*/ 	.short	0x010a
        /*056e*/ 	.byte	0x1a
	.zero		1


	//   ....[72]....
        /*0570*/ 	.word	0x00003820
        /*0574*/ 	.word	0x000000ff
        /*0578*/ 	.word	0x00000000
        /*057c*/ 	.short	0x010a
        /*057e*/ 	.byte	0x06
	.zero		1


	//   ....[73]....
        /*0580*/ 	.word	0x000038b0
        /*0584*/ 	.word	0x000000ff
        /*0588*/ 	.word	0x00000000
        /*058c*/ 	.short	0x010a
        /*058e*/ 	.byte	0x06
	.zero		1


	//   ....[74]....
        /*0590*/ 	.word	0x00003940
        /*0594*/ 	.word	0x000000ff
        /*0598*/ 	.word	0x00000000
        /*059c*/ 	.short	0x010a
        /*059e*/ 	.byte	0x06
	.zero		1


	//   ....[75]....
        /*05a0*/ 	.word	0x000039d0
        /*05a4*/ 	.word	0x000000ff
        /*05a8*/ 	.word	0x00000000
        /*05ac*/ 	.short	0x010a
        /*05ae*/ 	.byte	0x07
	.zero		1


	//   ....[76]....
        /*05b0*/ 	.word	0x00003e30
        /*05b4*/ 	.word	0x00000000
        /*05b8*/ 	.word	0x000000b0
        /*05bc*/ 	.short	0x010a
        /*05be*/ 	.byte	0xff
	.zero		1


	//   ....[77]....
        /*05c0*/ 	.word	0x00003ef0
        /*05c4*/ 	.word	0x00000000
        /*05c8*/ 	.word	0x00000000
        /*05cc*/ 	.short	0x0101
        /*05ce*/ 	.byte	0xff
	.zero		1


	//   ....[78]....
        /*05d0*/ 	.word	0x00004210
        /*05d4*/ 	.word	0x000000ff
        /*05d8*/ 	.word	0x000000a8
        /*05dc*/ 	.short	0x010a
        /*05de*/ 	.byte	0x07
	.zero		1


	//   ....[79]....
        /*05e0*/ 	.word	0x00004400
        /*05e4*/ 	.word	0x000000ff
        /*05e8*/ 	.word	0x00000090
        /*05ec*/ 	.short	0x010a
        /*05ee*/ 	.byte	0x07
	.zero		1


	//   ....[80]....
        /*05f0*/ 	.word	0x000045d0
        /*05f4*/ 	.word	0x000000ff
        /*05f8*/ 	.word	0x00000080
        /*05fc*/ 	.short	0x010b
        /*05fe*/ 	.byte	0x07
	.zero		1


	//   ....[81]....
        /*0600*/ 	.word	0x00004640
        /*0604*/ 	.word	0x000000ff
        /*0608*/ 	.word	0x00000000
        /*060c*/ 	.short	0x0101
        /*060e*/ 	.byte	0x08
	.zero		1


	//   ....[82]....
        /*0610*/ 	.word	0x00004670
        /*0614*/ 	.word	0x000000ff
        /*0618*/ 	.word	0x00000098
        /*061c*/ 	.short	0x010a
        /*061e*/ 	.byte	0x07
	.zero		1


	//   ....[83]....
        /*0620*/ 	.word	0x00004880
        /*0624*/ 	.word	0x000000ff
        /*0628*/ 	.word	0x00000088
        /*062c*/ 	.short	0x010b
        /*062e*/ 	.byte	0x07
	.zero		1


	//   ....[84]....
        /*0630*/ 	.word	0x000048a0
        /*0634*/ 	.word	0x000000ff
        /*0638*/ 	.word	0x00000000
        /*063c*/ 	.short	0x0101
        /*063e*/ 	.byte	0x0d
	.zero		1


	//   ....[85]....
        /*0640*/ 	.word	0x000048d0
        /*0644*/ 	.word	0x000000ff
        /*0648*/ 	.word	0x00000090
        /*064c*/ 	.short	0x010a
        /*064e*/ 	.byte	0x07
	.zero		1


	//   ....[86]....
        /*0650*/ 	.word	0x00004910
        /*0654*/ 	.word	0x00000000
        /*0658*/ 	.word	0x00000098
        /*065c*/ 	.short	0x010a
        /*065e*/ 	.byte	0xff
	.zero		1


	//   ....[87]....
        /*0660*/ 	.word	0x00004c60
        /*0664*/ 	.word	0x00000000
        /*0668*/ 	.word	0x000000b0
        /*066c*/ 	.short	0x010a
        /*066e*/ 	.byte	0xff
	.zero		1


	//   ....[88]....
        /*0670*/ 	.word	0x00004d70
        /*0674*/ 	.word	0x00000000
        /*0678*/ 	.word	0x00000000
        /*067c*/ 	.short	0x0101
        /*067e*/ 	.byte	0xff
	.zero		1


	//   ....[89]....
        /*0680*/ 	.word	0x000057c0
        /*0684*/ 	.word	0x00000000
        /*0688*/ 	.word	0x00000080
        /*068c*/ 	.short	0x010a
        /*068e*/ 	.byte	0xff
	.zero		1


	//   ....[90]....
        /*0690*/ 	.word	0x00005830
        /*0694*/ 	.word	0x0000006c
        /*0698*/ 	.word	0x000000d0
        /*069c*/ 	.short	0x010a
        /*069e*/ 	.byte	0xff
	.zero		1


	//   ....[91]....
        /*06a0*/ 	.word	0x00005910
        /*06a4*/ 	.word	0x00000000
        /*06a8*/ 	.word	0x00000080
        /*06ac*/ 	.short	0x010a
        /*06ae*/ 	.byte	0xff
	.zero		1


	//   ....[92]....
        /*06b0*/ 	.word	0x00005a30
        /*06b4*/ 	.word	0x00000000
        /*06b8*/ 	.word	0x00000000
        /*06bc*/ 	.short	0x0101
        /*06be*/ 	.byte	0xff
	.zero		1


	//   ....[93]....
        /*06c0*/ 	.word	0x00005ab0
        /*06c4*/ 	.word	0x0000006c
        /*06c8*/ 	.word	0x000000d0
        /*06cc*/ 	.short	0x010a
        /*06ce*/ 	.byte	0xff
	.zero		1


	//   ....[94]....
        /*06d0*/ 	.word	0x00006620
        /*06d4*/ 	.word	0x0000004b
        /*06d8*/ 	.word	0x00000080
        /*06dc*/ 	.short	0x010a
        /*06de*/ 	.byte	0xff
	.zero		1


	//   ....[95]....
        /*06e0*/ 	.word	0x000066d0
        /*06e4*/ 	.word	0x0000004b
        /*06e8*/ 	.word	0x00000080
        /*06ec*/ 	.short	0x010a
        /*06ee*/ 	.byte	0xff
	.zero		1


	//   ....[96]....
        /*06f0*/ 	.word	0x000067f0
        /*06f4*/ 	.word	0x00000000
        /*06f8*/ 	.word	0x00000000
        /*06fc*/ 	.short	0x0101
        /*06fe*/ 	.byte	0xff
	.zero		1


	//   ....[97]....
        /*0700*/ 	.word	0x00006ba0
        /*0704*/ 	.word	0x000000ff
        /*0708*/ 	.word	0x00000000
        /*070c*/ 	.short	0x0101
        /*070e*/ 	.byte	0x05
	.zero		1


	//   ....[98]....
        /*0710*/ 	.word	0x000074e0
        /*0714*/ 	.word	0x00000003
        /*0718*/ 	.word	0x00000120
        /*071c*/ 	.short	0x010a
        /*071e*/ 	.byte	0xff
	.zero		1


	//   ....[99]....
        /*0720*/ 	.word	0x00007540
        /*0724*/ 	.word	0x00000002
        /*0728*/ 	.word	0x00000040
        /*072c*/ 	.short	0x010a
        /*072e*/ 	.byte	0xff
	.zero		1


	//   ....[100]....
        /*0730*/ 	.word	0x000075a0
        /*0734*/ 	.word	0x00000002
        /*0738*/ 	.word	0x00000040
        /*073c*/ 	.short	0x010a
        /*073e*/ 	.byte	0xff
	.zero		1


	//   ....[101]....
        /*0740*/ 	.word	0x000075f0
        /*0744*/ 	.word	0x00000002
        /*0748*/ 	.word	0x000000b0
        /*074c*/ 	.short	0x010a
        /*074e*/ 	.byte	0xff
	.zero		1


	//   ....[102]....
        /*0750*/ 	.word	0x00007650
        /*0754*/ 	.word	0x00000000
        /*0758*/ 	.word	0x00000000
        /*075c*/ 	.short	0x010a
        /*075e*/ 	.byte	0xff
	.zero		1


	//   ....[103]....
        /*0760*/ 	.word	0x000076b0
        /*0764*/ 	.word	0x00000000
        /*0768*/ 	.word	0x00000000
        /*076c*/ 	.short	0x010a
        /*076e*/ 	.byte	0xff
	.zero		1


	//   ....[104]....
        /*0770*/ 	.word	0x00007710
        /*0774*/ 	.word	0x00000000
        /*0778*/ 	.word	0x00000000
        /*077c*/ 	.short	0x010a
        /*077e*/ 	.byte	0xff
	.zero		1


	//   ....[105]....
        /*0780*/ 	.word	0x00007770
        /*0784*/ 	.word	0x00000000
        /*0788*/ 	.word	0x00000000
        /*078c*/ 	.short	0x010a
        /*078e*/ 	.byte	0xff
	.zero		1


	//   ....[106]....
        /*0790*/ 	.word	0x000077d0
        /*0794*/ 	.word	0x00000000
        /*0798*/ 	.word	0x00000000
        /*079c*/ 	.short	0x010a
        /*079e*/ 	.byte	0xff
	.zero		1


	//   ....[107]....
        /*07a0*/ 	.word	0x00007830
        /*07a4*/ 	.word	0x00000000
        /*07a8*/ 	.word	0x00000000
        /*07ac*/ 	.short	0x010a
        /*07ae*/ 	.byte	0xff
	.zero		1


	//   ....[108]....
        /*07b0*/ 	.word	0x00007890
        /*07b4*/ 	.word	0x00000000
        /*07b8*/ 	.word	0x00000000
        /*07bc*/ 	.short	0x010a
        /*07be*/ 	.byte	0xff
	.zero		1


	//   ....[109]....
        /*07c0*/ 	.word	0x000078e0
        /*07c4*/ 	.word	0x00000000
        /*07c8*/ 	.word	0x00000110
        /*07cc*/ 	.short	0x010a
        /*07ce*/ 	.byte	0xff
	.zero		1


	//   ....[110]....
        /*07d0*/ 	.word	0x00007940
        /*07d4*/ 	.word	0x00000000
        /*07d8*/ 	.word	0x000000c0
        /*07dc*/ 	.short	0x010a
        /*07de*/ 	.byte	0xff
	.zero		1


	//   ....[111]....
        /*07e0*/ 	.word	0x00007990
        /*07e4*/ 	.word	0x00000000
        /*07e8*/ 	.word	0x000000b0
        /*07ec*/ 	.short	0x010a
        /*07ee*/ 	.byte	0xff
	.zero		1


	//   ....[112]....
        /*07f0*/ 	.word	0x000079f0
        /*07f4*/ 	.word	0x00000000
        /*07f8*/ 	.word	0x000000c0
        /*07fc*/ 	.short	0x010a
        /*07fe*/ 	.byte	0xff
	.zero		1


	//   ....[113]....
        /*0800*/ 	.word	0x00007a40
        /*0804*/ 	.word	0x00000000
        /*0808*/ 	.word	0x000000b0
        /*080c*/ 	.short	0x010a
        /*080e*/ 	.byte	0xff
	.zero		1


	//   ....[114]....
        /*0810*/ 	.word	0x00007aa0
        /*0814*/ 	.word	0x00000003
        /*0818*/ 	.word	0x000000f0
        /*081c*/ 	.short	0x010a
        /*081e*/ 	.byte	0xff
	.zero		1


	//   ....[115]....
        /*0820*/ 	.word	0x00007b00
        /*0824*/ 	.word	0x00000000
        /*0828*/ 	.word	0x00000000
        /*082c*/ 	.short	0x010a
        /*082e*/ 	.byte	0xff
	.zero		1


	//   ....[116]....
        /*0830*/ 	.word	0x00007b60
        /*0834*/ 	.word	0x00000000
        /*0838*/ 	.word	0x00000000
        /*083c*/ 	.short	0x010a
        /*083e*/ 	.byte	0xff
	.zero		1


	//   ....[117]....
        /*0840*/ 	.word	0x00007bc0
        /*0844*/ 	.word	0x00000000
        /*0848*/ 	.word	0x00000000
        /*084c*/ 	.short	0x010a
        /*084e*/ 	.byte	0xff
	.zero		1


	//   ....[118]....
        /*0850*/ 	.word	0x00007c20
        /*0854*/ 	.word	0x00000000
        /*0858*/ 	.word	0x00000000
        /*085c*/ 	.short	0x010a
        /*085e*/ 	.byte	0xff
	.zero		1


	//   ....[119]....
        /*0860*/ 	.word	0x00007c80
        /*0864*/ 	.word	0x00000000
        /*0868*/ 	.word	0x00000000
        /*086c*/ 	.short	0x010a
        /*086e*/ 	.byte	0xff
	.zero		1


	//   ....[120]....
        /*0870*/ 	.word	0x00007cd0
        /*0874*/ 	.word	0x00000000
        /*0878*/ 	.word	0x000000b0
        /*087c*/ 	.short	0x010a
        /*087e*/ 	.byte	0xff
	.zero		1


	//   ....[121]....
        /*0880*/ 	.word	0x00007d30
        /*0884*/ 	.word	0x00000000
        /*0888*/ 	.word	0x000000a8
        /*088c*/ 	.short	0x010a
        /*088e*/ 	.byte	0xff
	.zero		1


	//   ....[122]....
        /*0890*/ 	.word	0x00007d90
        /*0894*/ 	.word	0x00000003
        /*0898*/ 	.word	0x00000090
        /*089c*/ 	.short	0x010a
        /*089e*/ 	.byte	0xff
	.zero		1


	//   ....[123]....
        /*08a0*/ 	.word	0x00007df0
        /*08a4*/ 	.word	0x00000003
        /*08a8*/ 	.word	0x00000098
        /*08ac*/ 	.short	0x010a
        /*08ae*/ 	.byte	0xff
	.zero		1


	//   ....[124]....
        /*08b0*/ 	.word	0x00007e50
        /*08b4*/ 	.word	0x00000000
        /*08b8*/ 	.word	0x00000090
        /*08bc*/ 	.short	0x010a
        /*08be*/ 	.byte	0xff
	.zero		1


	//   ....[125]....
        /*08c0*/ 	.word	0x00007ea0
        /*08c4*/ 	.word	0x00000000
        /*08c8*/ 	.word	0x000000b0
        /*08cc*/ 	.short	0x010a
        /*08ce*/ 	.byte	0xff
	.zero		1


	//   ....[126]....
        /*08d0*/ 	.word	0x00007ef0
        /*08d4*/ 	.word	0x00000000
        /*08d8*/ 	.word	0x00000080
        /*08dc*/ 	.short	0x010a
        /*08de*/ 	.byte	0xff
	.zero		1


	//   ....[127]....
        /*08e0*/ 	.word	0x00007f40
        /*08e4*/ 	.word	0x0000006c
        /*08e8*/ 	.word	0x000000d0
        /*08ec*/ 	.short	0x010a
        /*08ee*/ 	.byte	0xff
	.zero		1


	//   ....[128]....
        /*08f0*/ 	.word	0x00007f90
        /*08f4*/ 	.word	0x0000004b
        /*08f8*/ 	.word	0x00000080
        /*08fc*/ 	.short	0x010a
        /*08fe*/ 	.byte	0xff
	.zero		1


	//----- nvinfo : EIATTR_NUM_MBARRIERS
	.align		4
.L_47:
        /*0900*/ 	.byte	0x03, 0x38
        /*0902*/ 	.short	0x0026


	//----- nvinfo : EIATTR_EXIT_INSTR_OFFSETS
	.align		4
        /*0904*/ 	.byte	0x04, 0x1c
        /*0906*/ 	.short	(.L_49 - .L_48)


	//   ....[0]....
.L_48:
        /*0908*/ 	.word	0x00002780


	//   ....[1]....
        /*090c*/ 	.word	0x00002c70


	//   ....[2]....
        /*0910*/ 	.word	0x00002cd0


	//   ....[3]....
        /*0914*/ 	.word	0x00003c30


	//   ....[4]....
        /*0918*/ 	.word	0x00004940


	//   ....[5]....
        /*091c*/ 	.word	0x00004980


	//   ....[6]....
        /*0920*/ 	.word	0x000074d0


	//----- nvinfo : EIATTR_MAX_THREADS
	.align		4
.L_49:
        /*0924*/ 	.byte	0x04, 0x05
        /*0926*/ 	.short	(.L_51 - .L_50)
.L_50:
        /*0928*/ 	.word	0x00000100
        /*092c*/ 	.word	0x00000001
        /*0930*/ 	.word	0x00000001


	//----- nvinfo : EIATTR_CRS_STACK_SIZE
	.align		4
.L_51:
        /*0934*/ 	.byte	0x04, 0x1e
        /*0936*/ 	.short	(.L_53 - .L_52)
.L_52:
        /*0938*/ 	.word	0x00000000


	//----- nvinfo : EIATTR_CBANK_PARAM_SIZE
	.align		4
.L_53:
        /*093c*/ 	.byte	0x03, 0x19
        /*093e*/ 	.short	0x0800


	//----- nvinfo : EIATTR_PARAM_CBANK
	.align		4
        /*0940*/ 	.byte	0x04, 0x0a
        /*0942*/ 	.short	(.L_55 - .L_54)
	.align		4
.L_54:
        /*0944*/ 	.word	index@(.nv.constant0._ZN7cutlass13device_kernelINS_4gemm6kernel13GemmUniversalIN4cute5tupleIJiiiiEEENS1_10collective13CollectiveMmaINS1_35MainloopSm100TmaUmmaWarpSpecializedILi8ELi2ELi4ENS5_IJNS4_1CILi1EEESB_SB_EEEEENS5_IJNSA_ILi64EEENSA_ILi128EEESF_EEEaNS5_IJlSB_lEEEaSH_NS4_8TiledMMAINS4_8MMA_AtomIJNS4_15SM100_MMA_S8_SSIaaiLi64ELi128ELNS4_4UMMA5MajorE0ELSM_0ELNSL_8SaturateE0EEEEEENS4_6LayoutISC_NS5_IJNSA_ILi0EEESR_SR_EEEEENS5_IJNS4_10UnderscoreESU_SU_EEEEENS4_13SM90_TMA_LOADENS4_14ComposedLayoutINS4_7SwizzleILi3ELi4ELi3EEENS4_18smem_ptr_flag_bitsILi8EEENSQ_INS5_IJNSA_ILi8EEESF_EEENS5_IJSF_SB_EEEEEEEvNS4_8identityESX_S17_vS18_EENS_8epilogue10collective18CollectiveEpilogueINS1A_23Sm100TmaWarpSpecializedILi2ELi2ELi32ELb0ELb0EEEJSG_NS5_IJNSQ_ISE_SB_EES1F_EEEaSH_aSH_NS1A_6fusion15FusionCallbacksIS1E_NS1H_17LinearCombinationIaiaiLNS_15FloatRoundStyleE2EEESG_S1G_JEEENS4_5SM1004TMEM4LOAD26SM100_TMEM_LOAD_16dp32b32xESX_NSY_INSZ_ILi2ELi4ELi3EEES12_NSQ_INS5_IJS13_SE_EEENS5_IJSE_SB_EEEEEEENS4_39AutoVectorizingCopyWithAssumedAlignmentILi128EEENS4_14SM90_TMA_STOREES1V_S1X_S1X_EEEvvEEEEvNT_6ParamsE)
        /*0948*/ 	.short	0x0380
        /*094a*/ 	.short	0x0800


	//----- nvinfo : EIATTR_SW_WAR
	.align		4
.L_55:
        /*094c*/ 	.byte	0x04, 0x36
        /*094e*/ 	.short	(.L_57 - .L_56)
.L_56:
        /*0950*/ 	.word	0x00000008
.L_57:


//--------------------- .nv.callgraph             --------------------------
	.section	.nv.callgraph,"",@"SHT_CUDA_CALLGRAPH"
	.align	4
	.sectionentsize	8
	.align		4
        /*0000*/ 	.word	0x00000000
	.align		4
        /*0004*/ 	.word	0xffffffff
	.align		4
        /*0008*/ 	.word	index@(_ZN7cutlass13device_kernelINS_4gemm6kernel13GemmUniversalIN4cute5tupleIJiiiiEEENS1_10collective13CollectiveMmaINS1_35MainloopSm100TmaUmmaWarpSpecializedILi8ELi2ELi4ENS5_IJNS4_1CILi1EEESB_SB_EEEEENS5_IJNSA_ILi64EEENSA_ILi128EEESF_EEEaNS5_IJlSB_lEEEaSH_NS4_8TiledMMAINS4_8MMA_AtomIJNS4_15SM100_MMA_S8_SSIaaiLi64ELi128ELNS4_4UMMA5MajorE0ELSM_0ELNSL_8SaturateE0EEEEEENS4_6LayoutISC_NS5_IJNSA_ILi0EEESR_SR_EEEEENS5_IJNS4_10UnderscoreESU_SU_EEEEENS4_13SM90_TMA_LOADENS4_14ComposedLayoutINS4_7SwizzleILi3ELi4ELi3EEENS4_18smem_ptr_flag_bitsILi8EEENSQ_INS5_IJNSA_ILi8EEESF_EEENS5_IJSF_SB_EEEEEEEvNS4_8identityESX_S17_vS18_EENS_8epilogue10collective18CollectiveEpilogueINS1A_23Sm100TmaWarpSpecializedILi2ELi2ELi32ELb0ELb0EEEJSG_NS5_IJNSQ_ISE_SB_EES1F_EEEaSH_aSH_NS1A_6fusion15FusionCallbacksIS1E_NS1H_17LinearCombinationIaiaiLNS_15FloatRoundStyleE2EEESG_S1G_JEEENS4_5SM1004TMEM4LOAD26SM100_TMEM_LOAD_16dp32b32xESX_NSY_INSZ_ILi2ELi4ELi3EEES12_NSQ_INS5_IJS13_SE_EEENS5_IJSE_SB_EEEEEEENS4_39AutoVectorizingCopyWithAssumedAlignmentILi128EEENS4_14SM90_TMA_STOREES1V_S1X_S1X_EEEvvEEEEvNT_6ParamsE)
	.align		4
        /*000c*/ 	.word	index@(__assertfail)
	.align		4
        /*0010*/ 	.word	0x00000000
	.align		4
        /*0014*/ 	.word	0xfffffffe
	.align		4
        /*0018*/ 	.word	0x00000000
	.align		4
        /*001c*/ 	.word	0xfffffffd
	.align		4
        /*0020*/ 	.word	0x00000000
	.align		4
        /*0024*/ 	.word	0xfffffffc


//--------------------- .nv.constant4             --------------------------
	.section	.nv.constant4,"a",@progbits
	.align	8
	.align		8
.nv.constant4:
        /*0000*/ 	.dword	__assertfail
	.align		8
        /*0008*/ 	.dword	__unnamed_1
	.align		8
        /*0010*/ 	.dword	__unnamed_2
	.align		8
        /*0018*/ 	.dword	_ZN40_INTERNAL_9311e2ed_4_k_cu_4d5735f2_275534cuda3std3__45__cpo5beginE
	.align		8
        /*0020*/ 	.dword	_ZN40_INTERNAL_9311e2ed_4_k_cu_4d5735f2_275534cuda3std3__45__cpo3endE
	.align		8
        /*0028*/ 	.dword	_ZN40_INTERNAL_9311e2ed_4_k_cu_4d5735f2_275534cuda3std3__45__cpo6cbeginE
	.align		8
        /*0030*/ 	.dword	_ZN40_INTERNAL_9311e2ed_4_k_cu_4d5735f2_275534cuda3std3__45__cpo4cendE
	.align		8
        /*0038*/ 	.dword	_ZN40_INTERNAL_9311e2ed_4_k_cu_4d5735f2_275534cuda3std3__442_GLOBAL__N__9311e2ed_4_k_cu_4d5735f2_275536ignoreE
	.align		8
        /*0040*/ 	.dword	_ZN40_INTERNAL_9311e2ed_4_k_cu_4d5735f2_275534cuda3std3__419piecewise_constructE
	.align		8
        /*0048*/ 	.dword	_ZN40_INTERNAL_9311e2ed_4_k_cu_4d5735f2_275534cuda3std3__48in_placeE
	.align		8
        /*0050*/ 	.dword	_ZN40_INTERNAL_9311e2ed_4_k_cu_4d5735f2_275534cuda3std6ranges3__45__cpo4swapE
	.align		8
        /*0058*/ 	.dword	_ZN40_INTERNAL_9311e2ed_4_k_cu_4d5735f2_275534cuda3std6ranges3__45__cpo9iter_moveE
	.align		8
        /*0060*/ 	.dword	_ZN40_INTERNAL_9311e2ed_4_k_cu_4d5735f2_275534cute7productE
	.align		8
        /*0068*/ 	.dword	_ZN40_INTERNAL_9311e2ed_4_k_cu_4d5735f2_275534cute1_E
	.align		8
        /*0070*/ 	.dword	$str$25
	.align		8
        /*0078*/ 	.dword	$str$26
	.align		8
        /*0080*/ 	.dword	$str$27
	.align		8
        /*0088*/ 	.dword	$str$28


//--------------------- .text._ZN7cutlass13device_kernelINS_4gemm6kernel13GemmUniversalIN4cute5tupleIJiiiiEEENS1_10collective13CollectiveMmaINS1_35MainloopSm100TmaUmmaWarpSpecializedILi8ELi2ELi4ENS5_IJNS4_1CILi1EEESB_SB_EEEEENS5_IJNSA_ILi64EEENSA_ILi128EEESF_EEEaNS5_IJlSB_lEEEaSH_NS4_8TiledMMAINS4_8MMA_AtomIJNS4_15SM100_MMA_S8_SSIaaiLi64ELi128ELNS4_4UMMA5MajorE0ELSM_0ELNSL_8SaturateE0EEEEEENS4_6LayoutISC_NS5_IJNSA_ILi0EEESR_SR_EEEEENS5_IJNS4_10UnderscoreESU_SU_EEEEENS4_13SM90_TMA_LOADENS4_14ComposedLayoutINS4_7SwizzleILi3ELi4ELi3EEENS4_18smem_ptr_flag_bitsILi8EEENSQ_INS5_IJNSA_ILi8EEESF_EEENS5_IJSF_SB_EEEEEEEvNS4_8identityESX_S17_vS18_EENS_8epilogue10collective18CollectiveEpilogueINS1A_23Sm100TmaWarpSpecializedILi2ELi2ELi32ELb0ELb0EEEJSG_NS5_IJNSQ_ISE_SB_EES1F_EEEaSH_aSH_NS1A_6fusion15FusionCallbacksIS1E_NS1H_17LinearCombinationIaiaiLNS_15FloatRoundStyleE2EEESG_S1G_JEEENS4_5SM1004TMEM4LOAD26SM100_TMEM_LOAD_16dp32b32xESX_NSY_INSZ_ILi2ELi4ELi3EEES12_NSQ_INS5_IJS13_SE_EEENS5_IJSE_SB_EEEEEEENS4_39AutoVectorizingCopyWithAssumedAlignmentILi128EEENS4_14SM90_TMA_STOREES1V_S1X_S1X_EEEvvEEEEvNT_6ParamsE --------------------------
	.section	.text._ZN7cutlass13device_kernelINS_4gemm6kernel13GemmUniversalIN4cute5tupleIJiiiiEEENS1_10collective13CollectiveMmaINS1_35MainloopSm100TmaUmmaWarpSpecializedILi8ELi2ELi4ENS5_IJNS4_1CILi1EEESB_SB_EEEEENS5_IJNSA_ILi64EEENSA_ILi128EEESF_EEEaNS5_IJlSB_lEEEaSH_NS4_8TiledMMAINS4_8MMA_AtomIJNS4_15SM100_MMA_S8_SSIaaiLi64ELi128ELNS4_4UMMA5MajorE0ELSM_0ELNSL_8SaturateE0EEEEEENS4_6LayoutISC_NS5_IJNSA_ILi0EEESR_SR_EEEEENS5_IJNS4_10UnderscoreESU_SU_EEEEENS4_13SM90_TMA_LOADENS4_14ComposedLayoutINS4_7SwizzleILi3ELi4ELi3EEENS4_18smem_ptr_flag_bitsILi8EEENSQ_INS5_IJNSA_ILi8EEESF_EEENS5_IJSF_SB_EEEEEEEvNS4_8identityESX_S17_vS18_EENS_8epilogue10collective18CollectiveEpilogueINS1A_23Sm100TmaWarpSpecializedILi2ELi2ELi32ELb0ELb0EEEJSG_NS5_IJNSQ_ISE_SB_EES1F_EEEaSH_aSH_NS1A_6fusion15FusionCallbacksIS1E_NS1H_17LinearCombinationIaiaiLNS_15FloatRoundStyleE2EEESG_S1G_JEEENS4_5SM1004TMEM4LOAD26SM100_TMEM_LOAD_16dp32b32xESX_NSY_INSZ_ILi2ELi4ELi3EEES12_NSQ_INS5_IJS13_SE_EEENS5_IJSE_SB_EEEEEEENS4_39AutoVectorizingCopyWithAssumedAlignmentILi128EEENS4_14SM90_TMA_STOREES1V_S1X_S1X_EEEvvEEEEvNT_6ParamsE,"ax",@progbits
	.align	128
.text._ZN7cutlass13device_kernelINS_4gemm6kernel13GemmUniversalIN4cute5tupleIJiiiiEEENS1_10collective13CollectiveMmaINS1_35MainloopSm100TmaUmmaWarpSpecializedILi8ELi2ELi4ENS5_IJNS4_1CILi1EEESB_SB_EEEEENS5_IJNSA_ILi64EEENSA_ILi128EEESF_EEEaNS5_IJlSB_lEEEaSH_NS4_8TiledMMAINS4_8MMA_AtomIJNS4_15SM100_MMA_S8_SSIaaiLi64ELi128ELNS4_4UMMA5MajorE0ELSM_0ELNSL_8SaturateE0EEEEEENS4_6LayoutISC_NS5_IJNSA_ILi0EEESR_SR_EEEEENS5_IJNS4_10UnderscoreESU_SU_EEEEENS4_13SM90_TMA_LOADENS4_14ComposedLayoutINS4_7SwizzleILi3ELi4ELi3EEENS4_18smem_ptr_flag_bitsILi8EEENSQ_INS5_IJNSA_ILi8EEESF_EEENS5_IJSF_SB_EEEEEEEvNS4_8identityESX_S17_vS18_EENS_8epilogue10collective18CollectiveEpilogueINS1A_23Sm100TmaWarpSpecializedILi2ELi2ELi32ELb0ELb0EEEJSG_NS5_IJNSQ_ISE_SB_EES1F_EEEaSH_aSH_NS1A_6fusion15FusionCallbacksIS1E_NS1H_17LinearCombinationIaiaiLNS_15FloatRoundStyleE2EEESG_S1G_JEEENS4_5SM1004TMEM4LOAD26SM100_TMEM_LOAD_16dp32b32xESX_NSY_INSZ_ILi2ELi4ELi3EEES12_NSQ_INS5_IJS13_SE_EEENS5_IJSE_SB_EEEEEEENS4_39AutoVectorizingCopyWithAssumedAlignmentILi128EEENS4_14SM90_TMA_STOREES1V_S1X_S1X_EEEvvEEEEvNT_6ParamsE:
        .type           _ZN7cutlass13device_kernelINS_4gemm6kernel13GemmUniversalIN4cute5tupleIJiiiiEEENS1_10collective13CollectiveMmaINS1_35MainloopSm100TmaUmmaWarpSpecializedILi8ELi2ELi4ENS5_IJNS4_1CILi1EEESB_SB_EEEEENS5_IJNSA_ILi64EEENSA_ILi128EEESF_EEEaNS5_IJlSB_lEEEaSH_NS4_8TiledMMAINS4_8MMA_AtomIJNS4_15SM100_MMA_S8_SSIaaiLi64ELi128ELNS4_4UMMA5MajorE0ELSM_0ELNSL_8SaturateE0EEEEEENS4_6LayoutISC_NS5_IJNSA_ILi0EEESR_SR_EEEEENS5_IJNS4_10UnderscoreESU_SU_EEEEENS4_13SM90_TMA_LOADENS4_14ComposedLayoutINS4_7SwizzleILi3ELi4ELi3EEENS4_18smem_ptr_flag_bitsILi8EEENSQ_INS5_IJNSA_ILi8EEESF_EEENS5_IJSF_SB_EEEEEEEvNS4_8identityESX_S17_vS18_EENS_8epilogue10collective18CollectiveEpilogueINS1A_23Sm100TmaWarpSpecializedILi2ELi2ELi32ELb0ELb0EEEJSG_NS5_IJNSQ_ISE_SB_EES1F_EEEaSH_aSH_NS1A_6fusion15FusionCallbacksIS1E_NS1H_17LinearCombinationIaiaiLNS_15FloatRoundStyleE2EEESG_S1G_JEEENS4_5SM1004TMEM4LOAD26SM100_TMEM_LOAD_16dp32b32xESX_NSY_INSZ_ILi2ELi4ELi3EEES12_NSQ_INS5_IJS13_SE_EEENS5_IJSE_SB_EEEEEEENS4_39AutoVectorizingCopyWithAssumedAlignmentILi128EEENS4_14SM90_TMA_STOREES1V_S1X_S1X_EEEvvEEEEvNT_6ParamsE,@function
        .size           _ZN7cutlass13device_kernelINS_4gemm6kernel13GemmUniversalIN4cute5tupleIJiiiiEEENS1_10collective13CollectiveMmaINS1_35MainloopSm100TmaUmmaWarpSpecializedILi8ELi2ELi4ENS5_IJNS4_1CILi1EEESB_SB_EEEEENS5_IJNSA_ILi64EEENSA_ILi128EEESF_EEEaNS5_IJlSB_lEEEaSH_NS4_8TiledMMAINS4_8MMA_AtomIJNS4_15SM100_MMA_S8_SSIaaiLi64ELi128ELNS4_4UMMA5MajorE0ELSM_0ELNSL_8SaturateE0EEEEEENS4_6LayoutISC_NS5_IJNSA_ILi0EEESR_SR_EEEEENS5_IJNS4_10UnderscoreESU_SU_EEEEENS4_13SM90_TMA_LOADENS4_14ComposedLayoutINS4_7SwizzleILi3ELi4ELi3EEENS4_18smem_ptr_flag_bitsILi8EEENSQ_INS5_IJNSA_ILi8EEESF_EEENS5_IJSF_SB_EEEEEEEvNS4_8identityESX_S17_vS18_EENS_8epilogue10collective18CollectiveEpilogueINS1A_23Sm100TmaWarpSpecializedILi2ELi2ELi32ELb0ELb0EEEJSG_NS5_IJNSQ_ISE_SB_EES1F_EEEaSH_aSH_NS1A_6fusion15FusionCallbacksIS1E_NS1H_17LinearCombinationIaiaiLNS_15FloatRoundStyleE2EEESG_S1G_JEEENS4_5SM1004TMEM4LOAD26SM100_TMEM_LOAD_16dp32b32xESX_NSY_INSZ_ILi2ELi4ELi3EEES12_NSQ_INS5_IJS13_SE_EEENS5_IJSE_SB_EEEEEEENS4_39AutoVectorizingCopyWithAssumedAlignmentILi128EEENS4_14SM90_TMA_STOREES1V_S1X_S1X_EEEvvEEEEvNT_6ParamsE,(.L_x_154 - _ZN7cutlass13device_kernelINS_4gemm6kernel13GemmUniversalIN4cute5tupleIJiiiiEEENS1_10collective13CollectiveMmaINS1_35MainloopSm100TmaUmmaWarpSpecializedILi8ELi2ELi4ENS5_IJNS4_1CILi1EEESB_SB_EEEEENS5_IJNSA_ILi64EEENSA_ILi128EEESF_EEEaNS5_IJlSB_lEEEaSH_NS4_8TiledMMAINS4_8MMA_AtomIJNS4_15SM100_MMA_S8_SSIaaiLi64ELi128ELNS4_4UMMA5MajorE0ELSM_0ELNSL_8SaturateE0EEEEEENS4_6LayoutISC_NS5_IJNSA_ILi0EEESR_SR_EEEEENS5_IJNS4_10UnderscoreESU_SU_EEEEENS4_13SM90_TMA_LOADENS4_14ComposedLayoutINS4_7SwizzleILi3ELi4ELi3EEENS4_18smem_ptr_flag_bitsILi8EEENSQ_INS5_IJNSA_ILi8EEESF_EEENS5_IJSF_SB_EEEEEEEvNS4_8identityESX_S17_vS18_EENS_8epilogue10collective18CollectiveEpilogueINS1A_23Sm100TmaWarpSpecializedILi2ELi2ELi32ELb0ELb0EEEJSG_NS5_IJNSQ_ISE_SB_EES1F_EEEaSH_aSH_NS1A_6fusion15FusionCallbacksIS1E_NS1H_17LinearCombinationIaiaiLNS_15FloatRoundStyleE2EEESG_S1G_JEEENS4_5SM1004TMEM4LOAD26SM100_TMEM_LOAD_16dp32b32xESX_NSY_INSZ_ILi2ELi4ELi3EEES12_NSQ_INS5_IJS13_SE_EEENS5_IJSE_SB_EEEEEEENS4_39AutoVectorizingCopyWithAssumedAlignmentILi128EEENS4_14SM90_TMA_STOREES1V_S1X_S1X_EEEvvEEEEvNT_6ParamsE)
        .other          _ZN7cutlass13device_kernelINS_4gemm6kernel13GemmUniversalIN4cute5tupleIJiiiiEEENS1_10collective13CollectiveMmaINS1_35MainloopSm100TmaUmmaWarpSpecializedILi8ELi2ELi4ENS5_IJNS4_1CILi1EEESB_SB_EEEEENS5_IJNSA_ILi64EEENSA_ILi128EEESF_EEEaNS5_IJlSB_lEEEaSH_NS4_8TiledMMAINS4_8MMA_AtomIJNS4_15SM100_MMA_S8_SSIaaiLi64ELi128ELNS4_4UMMA5MajorE0ELSM_0ELNSL_8SaturateE0EEEEEENS4_6LayoutISC_NS5_IJNSA_ILi0EEESR_SR_EEEEENS5_IJNS4_10UnderscoreESU_SU_EEEEENS4_13SM90_TMA_LOADENS4_14ComposedLayoutINS4_7SwizzleILi3ELi4ELi3EEENS4_18smem_ptr_flag_bitsILi8EEENSQ_INS5_IJNSA_ILi8EEESF_EEENS5_IJSF_SB_EEEEEEEvNS4_8identityESX_S17_vS18_EENS_8epilogue10collective18CollectiveEpilogueINS1A_23Sm100TmaWarpSpecializedILi2ELi2ELi32ELb0ELb0EEEJSG_NS5_IJNSQ_ISE_SB_EES1F_EEEaSH_aSH_NS1A_6fusion15FusionCallbacksIS1E_NS1H_17LinearCombinationIaiaiLNS_15FloatRoundStyleE2EEESG_S1G_JEEENS4_5SM1004TMEM4LOAD26SM100_TMEM_LOAD_16dp32b32xESX_NSY_INSZ_ILi2ELi4ELi3EEES12_NSQ_INS5_IJS13_SE_EEENS5_IJSE_SB_EEEEEEENS4_39AutoVectorizingCopyWithAssumedAlignmentILi128EEENS4_14SM90_TMA_STOREES1V_S1X_S1X_EEEvvEEEEvNT_6ParamsE,@"STO_CUDA_ENTRY STV_DEFAULT"
_ZN7cutlass13device_kernelINS_4gemm6kernel13GemmUniversalIN4cute5tupleIJiiiiEEENS1_10collective13CollectiveMmaINS1_35MainloopSm100TmaUmmaWarpSpecializedILi8ELi2ELi4ENS5_IJNS4_1CILi1EEESB_SB_EEEEENS5_IJNSA_ILi64EEENSA_ILi128EEESF_EEEaNS5_IJlSB_lEEEaSH_NS4_8TiledMMAINS4_8MMA_AtomIJNS4_15SM100_MMA_S8_SSIaaiLi64ELi128ELNS4_4UMMA5MajorE0ELSM_0ELNSL_8SaturateE0EEEEEENS4_6LayoutISC_NS5_IJNSA_ILi0EEESR_SR_EEEEENS5_IJNS4_10UnderscoreESU_SU_EEEEENS4_13SM90_TMA_LOADENS4_14ComposedLayoutINS4_7SwizzleILi3ELi4ELi3EEENS4_18smem_ptr_flag_bitsILi8EEENSQ_INS5_IJNSA_ILi8EEESF_EEENS5_IJSF_SB_EEEEEEEvNS4_8identityESX_S17_vS18_EENS_8epilogue10collective18CollectiveEpilogueINS1A_23Sm100TmaWarpSpecializedILi2ELi2ELi32ELb0ELb0EEEJSG_NS5_IJNSQ_ISE_SB_EES1F_EEEaSH_aSH_NS1A_6fusion15FusionCallbacksIS1E_NS1H_17LinearCombinationIaiaiLNS_15FloatRoundStyleE2EEESG_S1G_JEEENS4_5SM1004TMEM4LOAD26SM100_TMEM_LOAD_16dp32b32xESX_NSY_INSZ_ILi2ELi4ELi3EEES12_NSQ_INS5_IJS13_SE_EEENS5_IJSE_SB_EEEEEEENS4_39AutoVectorizingCopyWithAssumedAlignmentILi128EEENS4_14SM90_TMA_STOREES1V_S1X_S1X_EEEvvEEEEvNT_6ParamsE:
[----:B------:R-:W1:Y:S01]  /*0000*/  LDC R1, c[0x0][0x37c] ;  /* 0x0000df00ff017b82 */ /* 0x000e620000000800 */
[----:B------:R-:W2:Y:S01]  /*0010*/  S2R R103, SR_TID.X ;  /* 0x0000000000677919 */ /* 0x000ea20000002100 */
[----:B------:R-:W3:Y:S01]  /*0020*/  LDCU.64 UR4, c[0x0][0x890] ;  /* 0x00011200ff0477ac */ /* 0x000ee20008000a00 */
[----:B------:R-:W-:Y:S02]  /*0030*/  PRMT R91, RZ, 0x7610, R91 ;  /* 0x00007610ff5b7816 */ /* 0x000fe4000000005b */
[----:B------:R-:W-:Y:S01]  /*0040*/  ELECT P5, URZ, PT ;  /* 0x0000000000ff782f */ /* 0x000fe200038a0000 */
[----:B------:R-:W4:Y:S01]  /*0050*/  LDCU.64 UR46, c[0x0][0x358] ;  /* 0x00006b00ff2e77ac */ /* 0x000f220008000a00 */
[----:B---3--:R-:W-:-:S04]  /*0060*/  UISETP.NE.U32.AND UP0, UPT, UR4, URZ, UPT ;  /* 0x000000ff0400728c */ /* 0x008fc8000bf05070 */
[----:B------:R-:W-:Y:S01]  /*0070*/  UISETP.NE.AND.EX UP0, UPT, UR5, URZ, UPT, UP0 ;  /* 0x000000ff0500728c */ /* 0x000fe2000bf05300 */
[----:B--2---:R-:W-:-:S05]  /*0080*/  SHF.R.U32.HI R96, RZ, 0x5, R103 ;  /* 0x00000005ff607819 */ /* 0x004fca0000011667 */
[----:B------:R-:W2:Y:S02]  /*0090*/  SHFL.IDX PT, R0, R96, RZ, 0x1f ;  /* 0x00001fff60007589 */ /* 0x000ea400000e0000 */
[----:B--2---:R-:W-:Y:S01]  /*00a0*/  R2UR UR8, R0 ;  /* 0x00000000000872ca */ /* 0x004fe200000e0000 */
[----:B-1--4-:R-:W-:-:S14]  /*00b0*/  BRA.U UP0, `(.L_x_0) ;  /* 0x00000001002c7547 */ /* 0x012fdc000b800000 */
[----:B------:R-:W1:Y:S02]  /*00c0*/  LDCU.64 UR6, c[0x0][0x888] ;  /* 0x00011100ff0677ac */ /* 0x000e640008000a00 */
[----:B-1----:R-:W-:-:S04]  /*00d0*/  UISETP.NE.U32.AND UP0, UPT, UR6, URZ, UPT ;  /* 0x000000ff0600728c */ /* 0x002fc8000bf05070 */
[----:B------:R-:W-:-:S09]  /*00e0*/  UISETP.NE.AND.EX UP0, UPT, UR7, URZ, UPT, UP0 ;  /* 0x000000ff0700728c */ /* 0x000fd2000bf05300 */
[----:B------:R-:W-:Y:S05]  /*00f0*/  BRA.U !UP0, `(.L_x_1) ;  /* 0x0000000108107547 */ /* 0x000fea000b800000 */
[----:B------:R-:W1:Y:S02]  /*0100*/  LDC.64 R50, c[0x0][0x888] ;  /* 0x00022200ff327b82 */ /* 0x000e640000000a00 */
[----:B-1----:R1:W5:Y:S01]  /*0110*/  LDG.E R50, desc[UR46][R50.64] ;  /* 0x0000002e32327981 */ /* 0x002362000c1e1900 */
[----:B------:R-:W-:Y:S01]  /*0120*/  HFMA2 R91, -RZ, RZ, 0, 5.9604644775390625e-08 ;  /* 0x00000001ff5b7431 */ /* 0x000fe200000001ff */
[----:B------:R-:W-:Y:S05]  /*0130*/  BRA `(.L_x_0) ;  /* 0x00000000000c7947 */ /* 0x000fea0003800000 */
.L_x_1:
[----:B------:R-:W1:Y:S01]  /*0140*/  LDCU UR6, c[0x0][0x880] ;  /* 0x00011000ff0677ac */ /* 0x000e620008000800 */
[----:B------:R-:W-:Y:S01]  /*0150*/  HFMA2 R91, -RZ, RZ, 0, 5.9604644775390625e-08 ;  /* 0x00000001ff5b7431 */ /* 0x000fe200000001ff */
[----:B-1----:R-:W-:-:S07]  /*0160*/  MOV R50, UR6 ;  /* 0x0000000600327c02 */ /* 0x002fce0008000f00 */
.L_x_0:
[----:B------:R-:W2:Y:S02]  /*0170*/  LDCU.64 UR6, c[0x0][0x8b0] ;  /* 0x00011600ff0677ac */ /* 0x000ea40008000a00 */
[----:B--2---:R-:W-:-:S04]  /*0180*/  UISETP.NE.U32.AND UP0, UPT, UR6, URZ, UPT ;  /* 0x000000ff0600728c */ /* 0x004fc8000bf05070 */
[----:B------:R-:W-:-:S09]  /*0190*/  UISETP.NE.AND.EX UP0, UPT, UR7, URZ, UPT, UP0 ;  /* 0x000000ff0700728c */ /* 0x000fd2000bf05300 */
[----:B------:R-:W-:Y:S05]  /*01a0*/  BRA.U UP0, `(.L_x_2) ;  /* 0x0000000100247547 */ /* 0x000fea000b800000 */
[----:B------:R-:W2:Y:S02]  /*01b0*/  LDCU.64 UR6, c[0x0][0x8a8] ;  /* 0x00011500ff0677ac */ /* 0x000ea40008000a00 */
[----:B--2---:R-:W-:-:S04]  /*01c0*/  UISETP.NE.U32.AND UP0, UPT, UR6, URZ, UPT ;  /* 0x000000ff0600728c */ /* 0x004fc8000bf05070 */
[----:B------:R-:W-:-:S09]  /*01d0*/  UISETP.NE.AND.EX UP0, UPT, UR7, URZ, UPT, UP0 ;  /* 0x000000ff0700728c */ /* 0x000fd2000bf05300 */
[----:B------:R-:W-:Y:S05]  /*01e0*/  BRA.U !UP0, `(.L_x_3) ;  /* 0x00000001080c7547 */ /* 0x000fea000b800000 */
[----:B------:R-:W2:Y:S02]  /*01f0*/  LDC.64 R2, c[0x0][0x8a8] ;  /* 0x00022a00ff027b82 */ /* 0x000ea40000000a00 */
[----:B--2---:R2:W5:Y:S01]  /*0200*/  LDG.E R47, desc[UR46][R2.64] ;  /* 0x0000002e022f7981 */ /* 0x004562000c1e1900 */
[----:B------:R-:W-:Y:S05]  /*0210*/  BRA `(.L_x_2) ;  /* 0x0000000000087947 */ /* 0x000fea0003800000 */
.L_x_3:
[----:B------:R-:W2:Y:S02]  /*0220*/  LDCU UR6, c[0x0][0x8a0] ;  /* 0x00011400ff0677ac */ /* 0x000ea40008000800 */
[----:B--2---:R-:W-:Y:S02]  /*0230*/  MOV R47, UR6 ;  /* 0x00000006002f7c02 */ /* 0x004fe40008000f00 */
.L_x_2:
[----:B------:R-:W-:Y:S01]  /*0240*/  IMAD.U32 R0, RZ, RZ, UR8 ;  /* 0x00000008ff007e24 */ /* 0x000fe2000f8e00ff */
[----:B------:R-:W-:Y:S04]  /*0250*/  BSSY.RECONVERGENT B0, `(.L_x_4) ;  /* 0x000000c000007945 */ /* 0x000fe80003800200 */
[C---:B------:R-:W-:Y:S02]  /*0260*/  ISETP.NE.OR P1, PT, R0.reuse, 0x1, !P5 ;  /* 0x000000010000780c */ /* 0x040fe40006f25670 */
[----:B------:R-:W-:-:S11]  /*0270*/  ISETP.NE.OR P0, PT, R0, 0x3, !P5 ;  /* 0x000000030000780c */ /* 0x000fd60006f05670 */
[----:B------:R-:W-:Y:S05]  /*0280*/  @P1 BRA `(.L_x_5) ;  /* 0x0000000000201947 */ /* 0x000fea0003800000 */
[----:B------:R-:W3:Y:S02]  /*0290*/  LDCU.64 UR6, c[0x0][0x348] ;  /* 0x00006900ff0677ac */ /* 0x000ee40008000a00 */
[----:B---3--:R-:W-:Y:S02]  /*02a0*/  UIADD3 UR10, UP1, UPT, UR6, 0x80, URZ ;  /* 0x00000080060a7890 */ /* 0x008fe4000ff3e0ff */
[----:B------:R-:W-:Y:S02]  /*02b0*/  UIADD3 UR6, UP0, UPT, UR6, 0x180, URZ ;  /* 0x0000018006067890 */ /* 0x000fe4000ff1e0ff */
[----:B------:R-:W-:Y:S02]  /*02c0*/  UIADD3.X UR11, UPT, UPT, URZ, UR7, URZ, UP1, !UPT ;  /* 0x00000007ff0b7290 */ /* 0x000fe40008ffe4ff */
[----:B------:R-:W-:-:S07]  /*02d0*/  UIADD3.X UR7, UPT, UPT, URZ, UR7, URZ, UP0, !UPT ;  /* 0x00000007ff077290 */ /* 0x000fce00087fe4ff */
[----:B------:R3:W-:Y:S02]  /*02e0*/  UTMACCTL.PF [UR10] ;  /* 0x000000000a0079b9 */ /* 0x0007e40008040000 */
[----:B------:R3:W-:Y:S02]  /*02f0*/  UTMACCTL.PF [UR6] ;  /* 0x00000000060079b9 */ /* 0x0007e40008040000 */
[----:B---3--:R-:W-:Y:S01]  /*0300*/  NOP ;  /* 0x0000000000007918 */ /* 0x008fe20000000000 */
.L_x_5:
[----:B------:R-:W-:Y:S05]  /*0310*/  BSYNC.RECONVERGENT B0 ;  /* 0x0000000000007941 */ /* 0x000fea0003800200 */
.L_x_4:
[----:B------:R-:W-:Y:S04]  /*0320*/  BSSY.RECONVERGENT B0, `(.L_x_6) ;  /* 0x000000a000007945 */ /* 0x000fe80003800200 */
        /* <DEDUP_REMOVED lines=9> */
.L_x_7:
[----:B------:R-:W-:Y:S05]  /*03c0*/  BSYNC.RECONVERGENT B0 ;  /* 0x0000000000007941 */ /* 0x000fea0003800200 */
.L_x_6:
[----:B------:R-:W3:Y:S01]  /*03d0*/  LDCU.64 UR6, c[0x0][0x888] ;  /* 0x00011100ff0677ac */ /* 0x000ee20008000a00 */
[----:B------:R-:W-:Y:S02]  /*03e0*/  UISETP.EQ.U32.AND UP1, UPT, UR4, URZ, UPT ;  /* 0x000000ff0400728c */ /* 0x000fe4000bf22070 */
[----:B------:R-:W-:Y:S02]  /*03f0*/  UPLOP3.LUT UP2, UPT, UPT, UPT, UPT, 0x80, 0x8 ;  /* 0x000000000008789c */ /* 0x000fe40003f4f070 */
[----:B---3--:R-:W-:-:S04]  /*0400*/  UISETP.NE.U32.AND UP0, UPT, UR6, URZ, UPT ;  /* 0x000000ff0600728c */ /* 0x008fc8000bf05070 */
[----:B------:R-:W-:-:S04]  /*0410*/  UISETP.NE.AND.EX UP0, UPT, UR7, URZ, UPT, UP0 ;  /* 0x000000ff0700728c */ /* 0x000fc8000bf05300 */
[----:B------:R-:W-:-:S04]  /*0420*/  UISETP.EQ.OR.EX UP3, UPT, UR5, URZ, !UP0, UP1 ;  /* 0x000000ff0500728c */ /* 0x000fc8000c762710 */
[----:B------:R-:W-:-:S05]  /*0430*/  UP2UR UR50, UPR, URZ, 0x8 ;  /* 0x00000008ff327883 */ /* 0x000fca0008000000 */
[----:B------:R-:W-:Y:S07]  /*0440*/  BRA.U !UP3, `(.L_x_8) ;  /* 0x000000010b207547 */ /* 0x000fee000b800000 */
[----:B-----5:R-:W-:Y:S01]  /*0450*/  R2UR UR6, R50 ;  /* 0x00000000320672ca */ /* 0x020fe200000e0000 */
[----:B------:R-:W-:Y:S02]  /*0460*/  UISETP.NE.U32.AND UP2, UPT, UR4, URZ, UPT ;  /* 0x000000ff0400728c */ /* 0x000fe4000bf45070 */
[----:B------:R-:W-:Y:S02]  /*0470*/  USEL UR4, URZ, 0xffffffff, UP0 ;  /* 0xffffffffff047887 */ /* 0x000fe40008000000 */
[----:B------:R-:W-:-:S08]  /*0480*/  UISETP.NE.AND.EX UP2, UPT, UR5, URZ, UPT, UP2 ;  /* 0x000000ff0500728c */ /* 0x000fd0000bf45320 */
[----:B------:R-:W-:-:S04]  /*0490*/  UISETP.NE.AND UP1, UPT, UR6, URZ, UPT ;  /* 0x000000ff0600728c */ /* 0x000fc8000bf25270 */
[----:B------:R-:W-:-:S04]  /*04a0*/  @!UP2 USEL UR4, URZ, 0xffffffff, UP1 ;  /* 0xffffffffff04a887 */ /* 0x000fc80008800000 */
[----:B------:R-:W-:-:S04]  /*04b0*/  ULOP3.LUT UR4, UR4, 0x1, URZ, 0xc0, !UPT ;  /* 0x0000000104047892 */ /* 0x000fc8000f8ec0ff */
[----:B------:R-:W-:-:S11]  /*04c0*/  UISETP.NE.U32.AND UP2, UPT, UR4, 0x1, UPT ;  /* 0x000000010400788c */ /* 0x000fd6000bf45070 */
.L_x_8:
[----:B--2---:R-:W2:Y:S01]  /*04d0*/  SHFL.IDX PT, R2, R96, RZ, 0x1f ;  /* 0x00001fff60027589 */ /* 0x004ea200000e0000 */
[----:B------:R-:W-:-:S04]  /*04e0*/  UISETP.NE.AND UP1, UPT, UR8, 0x2, UPT ;  /* 0x000000020800788c */ /* 0x000fc8000bf25270 */
[----:B------:R-:W-:Y:S01]  /*04f0*/  USEL UR6, URZ, 0x1, UP1 ;  /* 0x00000001ff067887 */ /* 0x000fe20008800000 */
[----:B--2---:R-:W-:-:S13]  /*0500*/  ISETP.NE.AND P0, PT, R2, RZ, PT ;  /* 0x000000ff0200720c */ /* 0x004fda0003f05270 */
[----:B------:R-:W-:Y:S05]  /*0510*/  @P0 BRA `(.L_x_9) ;  /* 0x0000000000680947 */ /* 0x000fea0003800000 */
[----:B------:R-:W2:Y:S01]  /*0520*/  S2UR UR5, SR_CgaCtaId ;  /* 0x00000000000579c3 */ /* 0x000ea20000008800 */
[----:B------:R-:W-:Y:S01]  /*0530*/  UMOV UR7, 0x400 ;  /* 0x0000040000077882 */ /* 0x000fe20000000000 */
[----:B------:R-:W-:Y:S01]  /*0540*/  UMOV UR4, 0x1 ;  /* 0x0000000100047882 */ /* 0x000fe20000000000 */
[----:B------:R-:W-:Y:S01]  /*0550*/  ELECT P0, URZ, PT ;  /* 0x0000000000ff782f */ /* 0x000fe20003800000 */
[----:B------:R-:W-:-:S04]  /*0560*/  UIADD3 UR10, UPT, UPT, -UR4, 0x100000, URZ ;  /* 0x00100000040a7890 */ /* 0x000fc8000fffe1ff */
[----:B------:R-:W-:Y:S02]  /*0570*/  USHF.L.U32 UR11, UR10, 0xb, URZ ;  /* 0x0000000b0a0b7899 */ /* 0x000fe400080006ff */
[----:B------:R-:W-:Y:S02]  /*0580*/  USHF.L.U32 UR10, UR10, 0x1, URZ ;  /* 0x000000010a0a7899 */ /* 0x000fe400080006ff */
[----:B--2---:R-:W-:Y:S01]  /*0590*/  ULEA UR5, UR5, UR7, 0x18 ;  /* 0x0000000705057291 */ /* 0x004fe2000f8ec0ff */
[----:B------:R-:W2:Y:S11]  /*05a0*/  FENCE.VIEW.ASYNC.S ;  /* 0x00000000000073c6 */ /* 0x000eb60000000000 */
[----:B--2---:R2:W3:Y:S01]  /*05b0*/  SYNCS.EXCH.64 URZ, [UR5], UR10 ;  /* 0x0000000a05ff75b2 */ /* 0x0044e20008000100 */
[----:B------:R2:W4:Y:S01]  /*05c0*/  SYNCS.EXCH.64 URZ, [UR5+0x40], UR10 ;  /* 0x0000400a05ff75b2 */ /* 0x0005220008000100 */
[----:B------:R2:W1:Y:S01]  /*05d0*/  SYNCS.EXCH.64 URZ, [UR5+0x8], UR10 ;  /* 0x0000080a05ff75b2 */ /* 0x0004620008000100 */
        /* <DEDUP_REMOVED lines=12> */
[----:B------:R2:W1:Y:S02]  /*06a0*/  SYNCS.EXCH.64 URZ, [UR5+0x78], UR10 ;  /* 0x0000780a05ff75b2 */ /* 0x0004640008000100 */
[----:B--2---:R-:W-:Y:S01]  /*06b0*/  NOP ;  /* 0x0000000000007918 */ /* 0x004fe20000000000 */
.L_x_9:
[----:B------:R-:W2:Y:S01]  /*06c0*/  SHFL.IDX PT, R2, R96, RZ, 0x1f ;  /* 0x00001fff60027589 */ /* 0x000ea200000e0000 */
[----:B------:R-:W-:Y:S01]  /*06d0*/  NOP ;  /* 0x0000000000007918 */ /* 0x000fe20000000000 */
[----:B--2---:R-:W-:-:S13]  /*06e0*/  ISETP.NE.AND P0, PT, R2, 0x1, PT ;  /* 0x000000010200780c */ /* 0x004fda0003f05270 */
[----:B------:R-:W-:Y:S05]  /*06f0*/  @P0 BRA `(.L_x_10) ;  /* 0x0000000000480947 */ /* 0x000fea0003800000 */
[----:B------:R-:W2:Y:S01]  /*0700*/  S2UR UR7, SR_CgaCtaId ;  /* 0x00000000000779c3 */ /* 0x000ea20000008800 */
[----:B------:R-:W-:Y:S01]  /*0710*/  UMOV UR9, 0x400 ;  /* 0x0000040000097882 */ /* 0x000fe20000000000 */
[----:B------:R-:W-:Y:S01]  /*0720*/  UMOV UR5, 0x20 ;  /* 0x0000002000057882 */ /* 0x000fe20000000000 */
[----:B------:R-:W-:Y:S01]  /*0730*/  UMOV UR4, 0x80 ;  /* 0x0000008000047882 */ /* 0x000fe20000000000 */
[----:B------:R-:W-:-:S04]  /*0740*/  UIADD3 UR10, UPT, UPT, -UR5, 0x100000, URZ ;  /* 0x00100000050a7890 */ /* 0x000fc8000fffe1ff */
[----:B------:R-:W-:Y:S02]  /*0750*/  USHF.L.U32 UR11, UR10, 0xb, URZ ;  /* 0x0000000b0a0b7899 */ /* 0x000fe400080006ff */
[----:B------:R-:W-:Y:S02]  /*0760*/  USHF.L.U32 UR10, UR10, 0x1, URZ ;  /* 0x000000010a0a7899 */ /* 0x000fe400080006ff */
[----:B------:R-:W-:-:S04]  /*0770*/  UIADD3 UR4, UPT, UPT, -UR4, 0x100000, URZ ;  /* 0x0010000004047890 */ /* 0x000fc8000fffe1ff */
[----:B------:R-:W-:Y:S02]  /*0780*/  USHF.L.U32 UR5, UR4, 0xb, URZ ;  /* 0x0000000b04057899 */ /* 0x000fe400080006ff */
[----:B------:R-:W-:Y:S01]  /*0790*/  USHF.L.U32 UR4, UR4, 0x1, URZ ;  /* 0x0000000104047899 */ /* 0x000fe200080006ff */
[----:B------:R-:W-:Y:S01]  /*07a0*/  ELECT P0, URZ, PT ;  /* 0x0000000000ff782f */ /* 0x000fe20003800000 */
[----:B--2---:R-:W-:Y:S01]  /*07b0*/  ULEA UR7, UR7, UR9, 0x18 ;  /* 0x0000000907077291 */ /* 0x004fe2000f8ec0ff */
[----:B------:R-:W2:Y:S11]  /*07c0*/  FENCE.VIEW.ASYNC.S ;  /* 0x00000000000073c6 */ /* 0x000eb60000000000 */
[----:B--2---:R2:W1:Y:S01]  /*07d0*/  SYNCS.EXCH.64 URZ, [UR7+0x80], UR10 ;  /* 0x0000800a07ff75b2 */ /* 0x0044620008000100 */
[----:B------:R2:W1:Y:S01]  /*07e0*/  SYNCS.EXCH.64 URZ, [UR7+0x90], UR4 ;  /* 0x0000900407ff75b2 */ /* 0x0004620008000100 */
[----:B------:R2:W1:Y:S01]  /*07f0*/  SYNCS.EXCH.64 URZ, [UR7+0x88], UR10 ;  /* 0x0000880a07ff75b2 */ /* 0x0004620008000100 */
[----:B------:R2:W1:Y:S01]  /*0800*/  SYNCS.EXCH.64 URZ, [UR7+0x98], UR4 ;  /* 0x0000980407ff75b2 */ /* 0x0004620008000100 */
[----:B------:R-:W-:Y:S01]  /*0810*/  NOP ;  /* 0x0000000000007918 */ /* 0x000fe20000000000 */
.L_x_10:
[----:B------:R-:W3:Y:S01]  /*0820*/  SHFL.IDX PT, R2, R96, RZ, 0x1f ;  /* 0x00001fff60027589 */ /* 0x000ee200000e0000 */
[----:B------:R-:W-:Y:S01]  /*0830*/  NOP ;  /* 0x0000000000007918 */ /* 0x000fe20000000000 */
[----:B---3--:R-:W-:-:S13]  /*0840*/  ISETP.NE.AND P0, PT, R2, 0x3, PT ;  /* 0x000000030200780c */ /* 0x008fda0003f05270 */
[----:B------:R-:W-:Y:S05]  /*0850*/  @P0 BRA `(.L_x_11) ;  /* 0x0000000000300947 */ /* 0x000fea0003800000 */
[----:B--2---:R-:W2:Y:S01]  /*0860*/  S2UR UR5, SR_CgaCtaId ;  /* 0x00000000000579c3 */ /* 0x004ea20000008800 */
        /* <DEDUP_REMOVED lines=8> */
[----:B--2---:R3:W2:Y:S01]  /*08f0*/  SYNCS.EXCH.64 URZ, [UR5+0xa0], UR10 ;  /* 0x0000a00a05ff75b2 */ /* 0x0046a20008000100 */
[----:B------:R3:W1:Y:S02]  /*0900*/  SYNCS.EXCH.64 URZ, [UR5+0xa8], UR10 ;  /* 0x0000a80a05ff75b2 */ /* 0x0006640008000100 */
[----:B---3--:R-:W-:Y:S01]  /*0910*/  NOP ;  /* 0x0000000000007918 */ /* 0x008fe20000000000 */
.L_x_11:
[----:B------:R-:W3:Y:S01]  /*0920*/  SHFL.IDX PT, R2, R96, RZ, 0x1f ;  /* 0x00001fff60027589 */ /* 0x000ee200000e0000 */
[----:B------:R-:W-:Y:S01]  /*0930*/  NOP ;  /* 0x0000000000007918 */ /* 0x000fe20000000000 */
[----:B---3--:R-:W-:-:S13]  /*0940*/  ISETP.NE.AND P0, PT, R2, 0x4, PT ;  /* 0x000000040200780c */ /* 0x008fda0003f05270 */
[----:B------:R-:W-:Y:S05]  /*0950*/  @P0 BRA `(.L_x_12) ;  /* 0x00000000004c0947 */ /* 0x000fea0003800000 */
[----:B--2---:R-:W2:Y:S01]  /*0960*/  S2UR UR5, SR_CgaCtaId ;  /* 0x00000000000579c3 */ /* 0x004ea20000008800 */
[----:B------:R-:W-:Y:S01]  /*0970*/  UMOV UR9, 0x100 ;  /* 0x0000010000097882 */ /* 0x000fe20000000000 */
[----:B------:R-:W-:Y:S01]  /*0980*/  UMOV UR7, 0x400 ;  /* 0x0000040000077882 */ /* 0x000fe20000000000 */
[----:B------:R-:W-:Y:S01]  /*0990*/  USEL UR9, UR9, 0xe0, UP2 ;  /* 0x000000e009097887 */ /* 0x000fe20009000000 */
[----:B------:R-:W-:Y:S01]  /*09a0*/  UMOV UR4, 0x1 ;  /* 0x0000000100047882 */ /* 0x000fe20000000000 */
[----:B------:R-:W-:Y:S01]  /*09b0*/  ELECT P0, URZ, PT ;  /* 0x0000000000ff782f */ /* 0x000fe20003800000 */
[----:B------:R-:W-:-:S04]  /*09c0*/  UIADD3 UR10, UPT, UPT, -UR4, 0x100000, URZ ;  /* 0x00100000040a7890 */ /* 0x000fc8000fffe1ff */
[----:B------:R-:W-:Y:S02]  /*09d0*/  USHF.L.U32 UR11, UR10, 0xb, URZ ;  /* 0x0000000b0a0b7899 */ /* 0x000fe400080006ff */
[----:B------:R-:W-:Y:S02]  /*09e0*/  USHF.L.U32 UR10, UR10, 0x1, URZ ;  /* 0x000000010a0a7899 */ /* 0x000fe400080006ff */
[----:B------:R-:W-:-:S04]  /*09f0*/  UIADD3 UR12, UPT, UPT, -UR9, 0x100000, URZ ;  /* 0x00100000090c7890 */ /* 0x000fc8000fffe1ff */
[----:B------:R-:W-:Y:S02]  /*0a00*/  USHF.L.U32 UR13, UR12, 0xb, URZ ;  /* 0x0000000b0c0d7899 */ /* 0x000fe400080006ff */
[----:B------:R-:W-:Y:S02]  /*0a10*/  USHF.L.U32 UR12, UR12, 0x1, URZ ;  /* 0x000000010c0c7899 */ /* 0x000fe400080006ff */
[----:B--2---:R-:W-:Y:S01]  /*0a20*/  ULEA UR5, UR5, UR7, 0x18 ;  /* 0x0000000705057291 */ /* 0x004fe2000f8ec0ff */
[----:B------:R-:W2:Y:S11]  /*0a30*/  FENCE.VIEW.ASYNC.S ;  /* 0x00000000000073c6 */ /* 0x000eb60000000000 */
[----:B--2---:R3:W2:Y:S01]  /*0a40*/  SYNCS.EXCH.64 URZ, [UR5+0xb0], UR10 ;  /* 0x0000b00a05ff75b2 */ /* 0x0046a20008000100 */
[----:B------:R3:W1:Y:S01]  /*0a50*/  SYNCS.EXCH.64 URZ, [UR5+0xc0], UR12 ;  /* 0x0000c00c05ff75b2 */ /* 0x0006620008000100 */
[----:B------:R3:W1:Y:S01]  /*0a60*/  SYNCS.EXCH.64 URZ, [UR5+0xb8], UR10 ;  /* 0x0000b80a05ff75b2 */ /* 0x0006620008000100 */
[----:B------:R3:W1:Y:S02]  /*0a70*/  SYNCS.EXCH.64 URZ, [UR5+0xc8], UR12 ;  /* 0x0000c80c05ff75b2 */ /* 0x0006640008000100 */
[----:B---3--:R-:W-:Y:S01]  /*0a80*/  NOP ;  /* 0x0000000000007918 */ /* 0x008fe20000000000 */
.L_x_12:
[----:B------:R-:W3:Y:S01]  /*0a90*/  SHFL.IDX PT, R2, R96, RZ, 0x1f ;  /* 0x00001fff60027589 */ /* 0x000ee200000e0000 */
[----:B------:R-:W-:Y:S01]  /*0aa0*/  NOP ;  /* 0x0000000000007918 */ /* 0x000fe20000000000 */
[----:B---3--:R-:W-:-:S13]  /*0ab0*/  ISETP.NE.AND P0, PT, R2, 0x5, PT ;  /* 0x000000050200780c */ /* 0x008fda0003f05270 */
[----:B------:R-:W-:Y:S05]  /*0ac0*/  @P0 BRA `(.L_x_13) ;  /* 0x0000000000580947 */ /* 0x000fea0003800000 */
[----:B--2---:R-:W2:Y:S01]  /*0ad0*/  S2UR UR7, SR_CgaCtaId ;  /* 0x00000000000779c3 */ /* 0x004ea20000008800 */
        /* <DEDUP_REMOVED lines=12> */
[----:B--2---:R3:W2:Y:S01]  /*0ba0*/  SYNCS.EXCH.64 URZ, [UR7+0xd0], UR10 ;  /* 0x0000d00a07ff75b2 */ /* 0x0046a20008000100 */
[----:B------:R3:W1:Y:S01]  /*0bb0*/  SYNCS.EXCH.64 URZ, [UR7+0xf0], UR4 ;  /* 0x0000f00407ff75b2 */ /* 0x0006620008000100 */
[----:B------:R3:W1:Y:S01]  /*0bc0*/  SYNCS.EXCH.64 URZ, [UR7+0xd8], UR10 ;  /* 0x0000d80a07ff75b2 */ /* 0x0006620008000100 */
[----:B------:R3:W1:Y:S01]  /*0bd0*/  SYNCS.EXCH.64 URZ, [UR7+0xf8], UR4 ;  /* 0x0000f80407ff75b2 */ /* 0x0006620008000100 */
[----:B------:R3:W1:Y:S01]  /*0be0*/  SYNCS.EXCH.64 URZ, [UR7+0xe0], UR10 ;  /* 0x0000e00a07ff75b2 */ /* 0x0006620008000100 */
[----:B------:R3:W1:Y:S01]  /*0bf0*/  SYNCS.EXCH.64 URZ, [UR7+0x100], UR4 ;  /* 0x0001000407ff75b2 */ /* 0x0006620008000100 */
[----:B------:R3:W1:Y:S01]  /*0c00*/  SYNCS.EXCH.64 URZ, [UR7+0xe8], UR10 ;  /* 0x0000e80a07ff75b2 */ /* 0x0006620008000100 */
[----:B------:R3:W1:Y:S02]  /*0c10*/  SYNCS.EXCH.64 URZ, [UR7+0x108], UR4 ;  /* 0x0001080407ff75b2 */ /* 0x0006640008000100 */
[----:B---3--:R-:W-:Y:S01]  /*0c20*/  NOP ;  /* 0x0000000000007918 */ /* 0x008fe20000000000 */
.L_x_13:
        /* <DEDUP_REMOVED lines=18> */
.L_x_14:
[----:B--2---:R-:W2:Y:S01]  /*0d50*/  S2UR UR5, SR_CTAID.X ;  /* 0x00000000000579c3 */ /* 0x004ea20000002500 */
[----:B------:R-:W-:-:S05]  /*0d60*/  CS2R.32 R90, SR_CgaSize ;  /* 0x00000000005a7805 */ /* 0x000fca0000008a00 */
[----:B------:R-:W-:-:S05]  /*0d70*/  IMAD R90, R90, -0xa0, RZ ;  /* 0xffffff605a5a7824 */ /* 0x000fca00078e02ff */
[----:B------:R-:W-:-:S14]  /*0d80*/  R2UR UR9, R90 ;  /* 0x000000005a0972ca */ /* 0x000fdc00000e0000 */
[----:B------:R-:W3:Y:S01]  /*0d90*/  LDCU UR9, c[0x0][UR9+0x2b0] ;  /* 0x00005600090977ac */ /* 0x000ee20008000800 */
[----:B------:R-:W-:Y:S01]  /*0da0*/  NOP ;  /* 0x0000000000007918 */ /* 0x000fe20000000000 */
[----:B------:R-:W-:-:S05]  /*0db0*/  CS2R.32 R90, SR_CgaSize ;  /* 0x00000000005a7805 */ /* 0x000fca0000008a00 */
[----:B------:R-:W-:-:S05]  /*0dc0*/  IMAD R90, R90, -0xa0, RZ ;  /* 0xffffff605a5a7824 */ /* 0x000fca00078e02ff */
[----:B------:R-:W-:-:S14]  /*0dd0*/  R2UR UR7, R90 ;  /* 0x000000005a0772ca */ /* 0x000fdc00000e0000 */
[----:B------:R-:W4:Y:S01]  /*0de0*/  LDCU UR7, c[0x0][UR7+0x2b4] ;  /* 0x00005680070777ac */ /* 0x000f220008000800 */
[----:B------:R-:W1:Y:S08]  /*0df0*/  S2UR UR4, SR_CTAID.Y ;  /* 0x00000000000479c3 */ /* 0x000e700000002600 */
[----:B------:R-:W4:Y:S01]  /*0e00*/  LDC R9, c[0x0][0xb24] ;  /* 0x0002c900ff097b82 */ /* 0x000f220000000800 */
[----:B--2---:R-:W-:-:S02]  /*0e10*/  I2FP.F32.U32 R5, UR5 ;  /* 0x0000000500057c45 */ /* 0x004fc40008201000 */
[----:B------:R-:W-:-:S05]  /*0e20*/  CS2R.32 R3, SR_CgaSize ;  /* 0x0000000000037805 */ /* 0x000fca0000008a00 */
[----:B------:R-:W-:-:S06]  /*0e30*/  IMAD R3, R3, -0xa0, RZ ;  /* 0xffffff6003037824 */ /* 0x000fcc00078e02ff */
[----:B------:R-:W2:Y:S01]  /*0e40*/  LDC R3, c[0x0][R3+0x2a0] ;  /* 0x0000a80003037b82 */ /* 0x000ea20000000800 */
[----:B------:R-:W-:Y:S01]  /*0e50*/  MOV R21, UR5 ;  /* 0x0000000500157c02 */ /* 0x000fe20008000f00 */
[----:B---3--:R-:W-:Y:S01]  /*0e60*/  FMUL R5, R5, UR9 ;  /* 0x0000000905057c20 */ /* 0x008fe20008400000 */
[----:B-1----:R-:W-:Y:S02]  /*0e70*/  I2FP.F32.U32 R4, UR4 ;  /* 0x0000000400047c45 */ /* 0x002fe40008201000 */
[----:B------:R-:W-:-:S05]  /*0e80*/  CS2R.32 R2, SR_CgaSize ;  /* 0x0000000000027805 */ /* 0x000fca0000008a00 */
[----:B------:R-:W-:-:S06]  /*0e90*/  IMAD R2, R2, -0xa0, RZ ;  /* 0xffffff6002027824 */ /* 0x000fcc00078e02ff */
[----:B------:R-:W1:Y:S01]  /*0ea0*/  LDC R2, c[0x0][R2+0x2a4] ;  /* 0x0000a90002027b82 */ /* 0x000e620000000800 */
[----:B------:R-:W3:Y:S01]  /*0eb0*/  F2I.U32.TRUNC.NTZ R90, R5 ;  /* 0x00000005005a7305 */ /* 0x000ee2000020f000 */
[----:B------:R-:W-:Y:S01]  /*0ec0*/  MOV R20, UR4 ;  /* 0x0000000400147c02 */ /* 0x000fe20008000f00 */
[----:B----4-:R-:W-:-:S05]  /*0ed0*/  FMUL R4, R4, UR7 ;  /* 0x0000000704047c20 */ /* 0x010fca0008400000 */
[----:B------:R-:W-:Y:S01]  /*0ee0*/  BAR.SYNC.DEFER_BLOCKING 0x0 ;  /* 0x0000000000007b1d */ /* 0x000fe20000010000 */
[----:B------:R-:W-:-:S05]  /*0ef0*/  ISETP.GE.AND P0, PT, R9, 0x1, PT ;  /* 0x000000010900780c */ /* 0x000fca0003f06270 */
[----:B------:R-:W4:Y:S02]  /*0f00*/  F2I.U32.TRUNC.NTZ R83, R4 ;  /* 0x0000000400537305 */ /* 0x000f24000020f000 */
[----:B------:R-:W1:Y:S01]  /*0f10*/  S2UR UR36, SR_CTAID.Z ;  /* 0x00000000002479c3 */ /* 0x000e620000002700 */
[----:B---3--:R-:W-:-:S05]  /*0f20*/  IADD3 R90, PT, PT, -R90, RZ, RZ ;  /* 0x000000ff5a5a7210 */ /* 0x008fca0007ffe1ff */
[----:B--2---:R-:W-:Y:S01]  /*0f30*/  IMAD R90, R3, R90, UR5 ;  /* 0x00000005035a7e24 */ /* 0x004fe2000f8e025a */
[----:B----4-:R-:W-:-:S05]  /*0f40*/  IADD3 R83, PT, PT, -R83, RZ, RZ ;  /* 0x000000ff53537210 */ /* 0x010fca0007ffe1ff */
[----:B-1----:R-:W-:Y:S01]  /*0f50*/  IMAD R83, R2, R83, UR4 ;  /* 0x0000000402537e24 */ /* 0x002fe2000f8e0253 */
[----:B------:R-:W-:Y:S06]  /*0f60*/  @!P0 BRA `(.L_x_15) ;  /* 0x0000000000b88947 */ /* 0x000fec0003800000 */
[----:B------:R-:W1:Y:S01]  /*0f70*/  LDC.64 R4, c[0x0][0xb18] ;  /* 0x0002c600ff047b82 */ /* 0x000e620000000a00 */
[----:B------:R-:W-:-:S07]  /*0f80*/  ISETP.NE.AND P0, PT, R9, 0x1, PT ;  /* 0x000000010900780c */ /* 0x000fce0003f05270 */
[----:B------:R-:W2:Y:S08]  /*0f90*/  LDC R10, c[0x0][0xb0c] ;  /* 0x0002c300ff0a7b82 */ /* 0x000eb00000000800 */
[----:B------:R-:W3:Y:S08]  /*0fa0*/  LDC R11, c[0x0][0x370] ;  /* 0x0000dc00ff0b7b82 */ /* 0x000ef00000000800 */
[----:B------:R-:W4:Y:S01]  /*0fb0*/  LDC R12, c[0x0][0x374] ;  /* 0x0000dd00ff0c7b82 */ /* 0x000f220000000800 */
[----:B-1----:R-:W-:-:S07]  /*0fc0*/  ISETP.NE.AND P1, PT, R4, 0x1, PT ;  /* 0x000000010400780c */ /* 0x002fce0003f25270 */
[----:B------:R-:W3:Y:S01]  /*0fd0*/  LDC.64 R6, c[0x0][0xb10] ;  /* 0x0002c400ff067b82 */ /* 0x000ee20000000a00 */
[----:B--2---:R-:W-:-:S07]  /*0fe0*/  ISETP.NE.AND P2, PT, R10, 0x1, PT ;  /* 0x000000010a00780c */ /* 0x004fce0003f45270 */
[----:B------:R-:W1:Y:S08]  /*0ff0*/  LDC R8, c[0x0][0xb20] ;  /* 0x0002c800ff087b82 */ /* 0x000e700000000800 */
[----:B------:R-:W2:Y:S01]  /*1000*/  LDC.64 R2, c[0x0][0xb28] ;  /* 0x0002ca00ff027b82 */ /* 0x000ea20000000a00 */
[----:B----4-:R-:W-:-:S04]  /*1010*/  IMAD.HI.U32 R13, R12, R5, RZ ;  /* 0x000000050c0d7227 */ /* 0x010fc800078e00ff */
[----:B------:R-:W-:-:S04]  /*1020*/  IMAD.HI.U32 R5, R20, R5, RZ ;  /* 0x0000000514057227 */ /* 0x000fc800078e00ff */
[----:B---3--:R-:W-:-:S04]  /*1030*/  IMAD.HI.U32 R14, R11, R6, RZ ;  /* 0x000000060b0e7227 */ /* 0x008fc800078e00ff */
[C---:B------:R-:W-:Y:S01]  /*1040*/  IMAD.HI.U32 R16, R21.reuse, R6, RZ ;  /* 0x0000000615107227 */ /* 0x040fe200078e00ff */
[-C--:B------:R-:W-:Y:S02]  /*1050*/  @P2 SHF.R.U32.HI R11, RZ, R7.reuse, R14 ;  /* 0x00000007ff0b2219 */ /* 0x080fe4000001160e */
[-C--:B-1----:R-:W-:Y:S02]  /*1060*/  @P1 SHF.R.U32.HI R12, RZ, R8.reuse, R13 ;  /* 0x00000008ff0c1219 */ /* 0x082fe4000001160d */
[----:B------:R-:W-:Y:S02]  /*1070*/  SHF.R.U32.HI R5, RZ, R8, R5 ;  /* 0x00000008ff057219 */ /* 0x000fe40000011605 */
[----:B------:R-:W-:Y:S02]  /*1080*/  SHF.R.U32.HI R16, RZ, R7, R16 ;  /* 0x00000007ff107219 */ /* 0x000fe40000011610 */
[----:B------:R-:W-:Y:S01]  /*1090*/  SEL R5, R20, R5, !P1 ;  /* 0x0000000514057207 */ /* 0x000fe20004800000 */
[----:B--2---:R-:W-:Y:S01]  /*10a0*/  IMAD.HI.U32 R14, R12, R2, RZ ;  /* 0x000000020c0e7227 */ /* 0x004fe200078e00ff */
[----:B------:R-:W-:-:S02]  /*10b0*/  SEL R7, R21, R16, !P2 ;  /* 0x0000001015077207 */ /* 0x000fc40005000000 */
[----:B------:R-:W-:Y:S01]  /*10c0*/  IADD3 R13, PT, PT, -R5, RZ, RZ ;  /* 0x000000ff050d7210 */ /* 0x000fe20007ffe1ff */
[----:B------:R-:W-:Y:S01]  /*10d0*/  IMAD.HI.U32 R6, R11, R2, RZ ;  /* 0x000000020b067227 */ /* 0x000fe200078e00ff */
[----:B------:R-:W-:-:S03]  /*10e0*/  @P0 SHF.R.U32.HI R12, RZ, R3, R14 ;  /* 0x00000003ff0c0219 */ /* 0x000fc6000001160e */
[----:B------:R-:W-:Y:S01]  /*10f0*/  IMAD R13, R4, R13, R20 ;  /* 0x0000000d040d7224 */ /* 0x000fe200078e0214 */
[----:B------:R-:W-:Y:S01]  /*1100*/  @P0 SHF.R.U32.HI R11, RZ, R3, R6 ;  /* 0x00000003ff0b0219 */ /* 0x000fe20000011606 */
[----:B------:R-:W-:-:S04]  /*1110*/  IMAD R12, R12, R9, RZ ;  /* 0x000000090c0c7224 */ /* 0x000fc800078e02ff */
[----:B------:R-:W-:Y:S01]  /*1120*/  IMAD R6, R11, R9, RZ ;  /* 0x000000090b067224 */ /* 0x000fe200078e02ff */
[----:B------:R-:W-:-:S04]  /*1130*/  ISETP.GE.AND P1, PT, R5, R12, PT ;  /* 0x0000000c0500720c */ /* 0x000fc80003f26270 */
[----:B------:R-:W-:Y:S01]  /*1140*/  ISETP.GE.OR P1, PT, R7, R6, P1 ;  /* 0x000000060700720c */ /* 0x000fe20000f26670 */
[----:B------:R-:W-:-:S05]  /*1150*/  IMAD.HI.U32 R6, R5, R2, RZ ;  /* 0x0000000205067227 */ /* 0x000fca00078e00ff */
[----:B------:R-:W-:-:S04]  /*1160*/  SHF.R.U32.HI R6, RZ, R3, R6 ;  /* 0x00000003ff067219 */ /* 0x000fc80000011606 */
[----:B------:R-:W-:-:S03]  /*1170*/  SEL R6, R5, R6, !P0 ;  /* 0x0000000605067207 */ /* 0x000fc60004000000 */
[----:B------:R-:W-:Y:S01]  /*1180*/  @!P1 IMAD.HI.U32 R8, R7, R2, RZ ;  /* 0x0000000207089227 */ /* 0x000fe200078e00ff */
[----:B------:R-:W-:-:S04]  /*1190*/  IADD3 R2, PT, PT, -R6, RZ, RZ ;  /* 0x000000ff06027210 */ /* 0x000fc80007ffe1ff */
[----:B------:R-:W-:Y:S01]  /*11a0*/  @!P1 SHF.R.U32.HI R8, RZ, R3, R8 ;  /* 0x00000003ff089219 */ /* 0x000fe20000011608 */
[----:B------:R-:W-:-:S03]  /*11b0*/  IMAD R2, R9, R2, R5 ;  /* 0x0000000209027224 */ /* 0x000fc600078e0205 */
[----:B------:R-:W-:-:S05]  /*11c0*/  @!P1 SEL R3, R7, R8, !P0 ;  /* 0x0000000807039207 */ /* 0x000fca0004000000 */
[--C-:B------:R-:W-:Y:S02]  /*11d0*/  @!P1 IMAD.IADD R6, R6, 0x1, -R3.reuse ;  /* 0x0000000106069824 */ /* 0x100fe400078e0a03 */
[----:B------:R-:W-:Y:S01]  /*11e0*/  @!P1 IMAD R3, R2, R11, R3 ;  /* 0x0000000b02039224 */ /* 0x000fe200078e0203 */
[----:B------:R-:W-:Y:S01]  /*11f0*/  IADD3 R2, PT, PT, -R7, RZ, RZ ;  /* 0x000000ff07027210 */ /* 0x000fe20007ffe1ff */
[----:B------:R-:W-:Y:S02]  /*1200*/  @!P1 IMAD R5, R6, R9, R7 ;  /* 0x0000000906059224 */ /* 0x000fe400078e0207 */
[----:B------:R-:W-:Y:S02]  /*1210*/  @!P1 IMAD.MOV.U32 R7, RZ, RZ, R3 ;  /* 0x000000ffff079224 */ /* 0x000fe400078e0003 */
[----:B------:R-:W-:Y:S02]  /*1220*/  IMAD R2, R10, R2, R21 ;  /* 0x000000020a027224 */ /* 0x000fe400078e0215 */
[----:B------:R-:W-:-:S02]  /*1230*/  IMAD R20, R5, R4, R13 ;  /* 0x0000000405147224 */ /* 0x000fc400078e020d */
[----:B------:R-:W-:Y:S02]  /*1240*/  IMAD R21, R7, R10, R2 ;  /* 0x0000000a07157224 */ /* 0x000fe400078e0202 */
.L_x_15:
[----:B------:R-:W1:Y:S01]  /*1250*/  LDCU UR4, c[0x0][0xb30] ;  /* 0x00016600ff0477ac */ /* 0x000e620008000800 */
[----:B------:R-:W2:Y:S08]  /*1260*/  S2UR UR37, SR_CgaCtaId ;  /* 0x00000000002579c3 */ /* 0x000eb00000008800 */
[----:B------:R-:W3:Y:S01]  /*1270*/  LDC R40, c[0x0][0xb24] ;  /* 0x0002c900ff287b82 */ /* 0x000ee20000000800 */
[----:B-1----:R-:W-:-:S09]  /*1280*/  UISETP.NE.AND UP1, UPT, UR4, 0x1, UPT ;  /* 0x000000010400788c */ /* 0x002fd2000bf25270 */
[----:B--2---:R-:W-:Y:S05]  /*1290*/  BRA.U UP1, `(.L_x_16) ;  /* 0x0000000101407547 */ /* 0x004fea000b800000 */
[----:B------:R-:W1:Y:S08]  /*12a0*/  LDC.64 R4, c[0x0][0xb10] ;  /* 0x0002c400ff047b82 */ /* 0x000e700000000a00 */
[----:B------:R-:W2:Y:S08]  /*12b0*/  LDC.64 R2, c[0x0][0xb18] ;  /* 0x0002c600ff027b82 */ /* 0x000eb00000000a00 */
[----:B------:R-:W4:Y:S08]  /*12c0*/  LDC R6, c[0x0][0xb20] ;  /* 0x0002c800ff067b82 */ /* 0x000f300000000800 */
[----:B------:R-:W3:Y:S01]  /*12d0*/  LDC R8, c[0x0][0xb0c] ;  /* 0x0002c300ff087b82 */ /* 0x000ee20000000800 */
[----:B-1----:R-:W-:-:S05]  /*12e0*/  IMAD.HI.U32 R4, R21, R4, RZ ;  /* 0x0000000415047227 */ /* 0x002fca00078e00ff */
[----:B------:R-:W-:Y:S01]  /*12f0*/  SHF.R.U32.HI R4, RZ, R5, R4 ;  /* 0x00000005ff047219 */ /* 0x000fe20000011604 */
[----:B--2---:R-:W-:Y:S01]  /*1300*/  IMAD.HI.U32 R3, R20, R3, RZ ;  /* 0x0000000314037227 */ /* 0x004fe200078e00ff */
[----:B------:R-:W-:-:S04]  /*1310*/  ISETP.NE.AND P0, PT, R2, 0x1, PT ;  /* 0x000000010200780c */ /* 0x000fc80003f05270 */
[----:B----4-:R-:W-:-:S04]  /*1320*/  SHF.R.U32.HI R3, RZ, R6, R3 ;  /* 0x00000006ff037219 */ /* 0x010fc80000011603 */
[----:B------:R-:W-:Y:S02]  /*1330*/  SEL R3, R20, R3, !P0 ;  /* 0x0000000314037207 */ /* 0x000fe40004000000 */
[----:B---3--:R-:W-:-:S04]  /*1340*/  ISETP.NE.AND P1, PT, R8, 0x1, PT ;  /* 0x000000010800780c */ /* 0x008fc80003f25270 */
[----:B------:R-:W-:-:S05]  /*1350*/  SEL R4, R21, R4, !P1 ;  /* 0x0000000415047207 */ /* 0x000fca0004800000 */
[----:B------:R-:W-:Y:S02]  /*1360*/  IMAD.IADD R5, R3, 0x1, -R4 ;  /* 0x0000000103057824 */ /* 0x000fe400078e0a04 */
[----:B------:R-:W-:Y:S02]  /*1370*/  IMAD.IADD R3, R4, 0x1, -R3 ;  /* 0x0000000104037824 */ /* 0x000fe400078e0a03 */
[----:B------:R-:W-:Y:S02]  /*1380*/  IMAD R21, R5, R8, R21 ;  /* 0x0000000805157224 */ /* 0x000fe400078e0215 */
[----:B------:R-:W-:-:S07]  /*1390*/  IMAD R20, R3, R2, R20 ;  /* 0x0000000203147224 */ /* 0x000fce00078e0214 */
.L_x_16:
[----:B------:R-:W-:Y:S01]  /*13a0*/  BAR.SYNC.DEFER_BLOCKING 0x0 ;  /* 0x0000000000007b1d */ /* 0x000fe20000010000 */
[----:B------:R-:W-:Y:S01]  /*13b0*/  UISETP.NE.AND UP1, UPT, UR8, 0x2, UPT ;  /* 0x000000020800788c */ /* 0x000fe2000bf25270 */
[----:B------:R-:W-:Y:S02]  /*13c0*/  ISETP.NE.OR P5, PT, R0, 0x2, !P5 ;  /* 0x000000020000780c */ /* 0x000fe40006fa5670 */
[----:B------:R-:W-:-:S06]  /*13d0*/  LOP3.LUT R2, R103, 0x1f, RZ, 0xc0, !PT ;  /* 0x0000001f67027812 */ /* 0x000fcc00078ec0ff */
[----:B------:R-:W-:Y:S05]  /*13e0*/  BRA.U UP1, `(.L_x_17) ;  /* 0x0000001101ec7547 */ /* 0x000fea000b800000 */
[----:B------:R-:W1:Y:S01]  /*13f0*/  LDCU UR13, c[0x0][0x38c] ;  /* 0x00007180ff0d77ac */ /* 0x000e620008000800 */
[----:B------:R-:W2:Y:S01]  /*1400*/  LDC R9, c[0x0][0x370] ;  /* 0x0000dc00ff097b82 */ /* 0x000ea20000000800 */
[----:B------:R-:W-:Y:S01]  /*1410*/  PLOP3.LUT P1, PT, PT, PT, UP2, 0x80, 0x8 ;  /* 0x000000000008781c */ /* 0x000fe20003f2f028 */
[----:B------:R-:W-:Y:S01]  /*1420*/  IMAD.MOV.U32 R15, RZ, RZ, 0x1 ;  /* 0x00000001ff0f7424 */ /* 0x000fe200078e00ff */
[----:B------:R-:W-:Y:S01]  /*1430*/  ISETP.EQ.OR P4, PT, R2, RZ, P5 ;  /* 0x000000ff0200720c */ /* 0x000fe20002f82670 */
[----:B------:R-:W-:Y:S01]  /*1440*/  IMAD.MOV.U32 R14, RZ, RZ, RZ ;  /* 0x000000ffff0e7224 */ /* 0x000fe200078e00ff */
[----:B------:R-:W-:Y:S02]  /*1450*/  PLOP3.LUT P1, PT, P1, PT, PT, 0x8, 0x80 ;  /* 0x000000000080781c */ /* 0x000fe40000f2e170 */
[----:B------:R-:W-:Y:S01]  /*1460*/  CS2R R12, SRZ ;  /* 0x00000000000c7805 */ /* 0x000fe2000001ff00 */
[----:B------:R-:W-:Y:S01]  /*1470*/  IMAD.MOV.U32 R10, RZ, RZ, 0x1 ;  /* 0x00000001ff0a7424 */ /* 0x000fe200078e00ff */
[----:B------:R-:W4:Y:S01]  /*1480*/  LDC R0, c[0x0][0x374] ;  /* 0x0000dd00ff007b82 */ /* 0x000f220000000800 */
[----:B------:R-:W2:Y:S01]  /*1490*/  LDCU.64 UR22, c[0x0][0x348] ;  /* 0x00006900ff1677ac */ /* 0x000ea20008000a00 */
[----:B------:R-:W-:Y:S01]  /*14a0*/  UMOV UR6, URZ ;  /* 0x000000ff00067c82 */ /* 0x000fe20008000000 */
[----:B-1----:R-:W-:-:S04]  /*14b0*/  UIADD3 UR5, UPT, UPT, UR13, 0x7f, URZ ;  /* 0x0000007f0d057890 */ /* 0x002fc8000fffe0ff */
[----:B------:R-:W-:-:S04]  /*14c0*/  USHF.R.S32.HI UR4, URZ, 0x1f, UR5 ;  /* 0x0000001fff047899 */ /* 0x000fc80008011405 */
[----:B------:R-:W-:-:S04]  /*14d0*/  ULEA.HI UR4, UR4, UR5, URZ, 0x7 ;  /* 0x0000000504047291 */ /* 0x000fc8000f8f38ff */
[----:B------:R-:W-:Y:S02]  /*14e0*/  USHF.R.S32.HI UR15, URZ, 0x7, UR4 ;  /* 0x00000007ff0f7899 */ /* 0x000fe40008011404 */
[----:B------:R-:W-:Y:S02]  /*14f0*/  UIADD3 UR4, UPT, UPT, UR13, -0x1, URZ ;  /* 0xffffffff0d047890 */ /* 0x000fe4000fffe0ff */
[----:B------:R-:W-:Y:S02]  /*1500*/  UISETP.LT.U32.AND UP0, UPT, UR15, 0x8, UPT ;  /* 0x000000080f00788c */ /* 0x000fe4000bf01070 */
[----:B------:R-:W-:Y:S02]  /*1510*/  UISETP.GE.U32.AND UP1, UPT, UR4, -0xff, UPT ;  /* 0xffffff010400788c */ /* 0x000fe4000bf26070 */
[----:B------:R-:W-:Y:S02]  /*1520*/  USEL UR14, UR15, 0x8, UP0 ;  /* 0x000000080f0e7887 */ /* 0x000fe40008000000 */
[----:B------:R-:W-:-:S02]  /*1530*/  UIADD3 UR13, UPT, UPT, UR13, 0xfe, URZ ;  /* 0x000000fe0d0d7890 */ /* 0x000fc4000fffe0ff */
[----:B------:R-:W-:Y:S02]  /*1540*/  UIADD3 UR5, UPT, UPT, UR14, -0x1, URZ ;  /* 0xffffffff0e057890 */ /* 0x000fe4000fffe0ff */
[----:B------:R-:W-:-:S03]  /*1550*/  UIADD3 UR7, UPT, UPT, UR15, -UR14, URZ ;  /* 0x8000000e0f077290 */ /* 0x000fc6000fffe0ff */
[----:B------:R-:W-:-:S04]  /*1560*/  @UP1 UIADD3 UR5, UPT, UPT, UR14, URZ, URZ ;  /* 0x000000ff0e051290 */ /* 0x000fc8000fffe0ff */
[----:B--2---:R-:W-:-:S12]  /*1570*/  UIADD3 UR5, UPT, UPT, UR5, 0x1, URZ ;  /* 0x0000000105057890 */ /* 0x004fd8000fffe0ff */
.L_x_35:
[----:B------:R-:W-:Y:S01]  /*1580*/  UISETP.NE.AND UP0, UPT, UR37, URZ, UPT ;  /* 0x000000ff2500728c */ /* 0x000fe2000bf05270 */
[----:B------:R-:W1:Y:S08]  /*1590*/  S2UR UR37, SR_CgaCtaId ;  /* 0x00000000002579c3 */ /* 0x000e700000008800 */
[----:B------:R-:W-:Y:S05]  /*15a0*/  BRA.U UP0, `(.L_x_18) ;  /* 0x0000000100347547 */ /* 0x000fea000b800000 */
[----:B------:R-:W2:Y:S01]  /*15b0*/  S2R R2, SR_CgaCtaId ;  /* 0x0000000000027919 */ /* 0x000ea20000008800 */
[----:B------:R-:W-:-:S04]  /*15c0*/  MOV R3, 0x400 ;  /* 0x0000040000037802 */ /* 0x000fc80000000f00 */
[----:B--2---:R-:W-:Y:S02]  /*15d0*/  LEA R3, R2, R3, 0x18 ;  /* 0x0000000302037211 */ /* 0x004fe400078ec0ff */
[----:B------:R-:W-:-:S03]  /*15e0*/  SHF.L.U32 R2, R10, 0x1f, RZ ;  /* 0x0000001f0a027819 */ /* 0x000fc600000006ff */
[----:B------:R-:W-:-:S04]  /*15f0*/  IMAD R3, R12, 0x8, R3 ;  /* 0x000000080c037824 */ /* 0x000fc800078e0203 */
[----:B------:R-:W2:Y:S02]  /*1600*/  SYNCS.PHASECHK.TRANS64.TRYWAIT P0, [R3+URZ+0x120], R2 ;  /* 0x00012002030075a7 */ /* 0x000ea400080011ff */
[----:B--2---:R-:W-:Y:S05]  /*1610*/  @!P0 BRA `(.L_x_19) ;  /* 0x0000005c00b08947 */ /* 0x004fea0003800000 */
.L_x_109:
[----:B------:R-:W-:Y:S01]  /*1620*/  VIADD R12, R12, 0x1 ;  /* 0x000000010c0c7836 */ /* 0x000fe20000000000 */
[----:B------:R2:W-:Y:S04]  /*1630*/  SYNCS.ARRIVE.TRANS64.A1T0 RZ, [R3+URZ+0x110], RZ ;  /* 0x000110ff03ff79a7 */ /* 0x0005e800081000ff */
[----:B------:R-:W-:-:S04]  /*1640*/  ISETP.NE.AND P0, PT, R12, 0x2, PT ;  /* 0x000000020c00780c */ /* 0x000fc80003f05270 */
[----:B------:R-:W-:Y:S02]  /*1650*/  SEL R12, R12, RZ, P0 ;  /* 0x000000ff0c0c7207 */ /* 0x000fe40000000000 */
[----:B--2---:R-:W-:-:S04]  /*1660*/  SEL R3, RZ, 0x1, P0 ;  /* 0x00000001ff037807 */ /* 0x004fc80000000000 */
[----:B------:R-:W-:-:S07]  /*1670*/  LOP3.LUT R10, R10, R3, RZ, 0x3c, !PT ;  /* 0x000000030a0a7212 */ /* 0x000fce00078e3cff */
.L_x_18:
[----:B------:R-:W-:Y:S01]  /*1680*/  UMOV UR4, 0x400 ;  /* 0x0000040000047882 */ /* 0x000fe20000000000 */
[----:B------:R-:W-:Y:S01]  /*1690*/  SHF.L.U32 R2, R15, 0x1f, RZ ;  /* 0x0000001f0f027819 */ /* 0x000fe200000006ff */
[----:B-1----:R-:W-:Y:S01]  /*16a0*/  ULEA UR4, UR37, UR4, 0x18 ;  /* 0x0000000425047291 */ /* 0x002fe2000f8ec0ff */
[----:B------:R-:W-:Y:S01]  /*16b0*/  R2UR UR35, R21 ;  /* 0x00000000152372ca */ /* 0x000fe200000e0000 */
[----:B------:R-:W-:Y:S01]  /*16c0*/  UISETP.GE.U32.AND UP0, UPT, UR13, 0xff, UPT ;  /* 0x000000ff0d00788c */ /* 0x000fe2000bf06070 */
[----:B------:R-:W-:Y:S01]  /*16d0*/  R2UR UR11, R20 ;  /* 0x00000000140b72ca */ /* 0x000fe200000e0000 */
[----:B------:R-:W-:Y:S01]  /*16e0*/  ULEA UR8, UR6, UR4, 0x3 ;  /* 0x0000000406087291 */ /* 0x000fe2000f8e18ff */
[----:B------:R-:W-:-:S08]  /*16f0*/  UMOV UR24, URZ ;  /* 0x000000ff00187c82 */ /* 0x000fd00008000000 */
[----:B------:R1:W2:Y:S01]  /*1700*/  SYNCS.PHASECHK.TRANS64.TRYWAIT P0, [UR8+0x40], R2 ;  /* 0x00004002ff0075a7 */ /* 0x0002a20008001108 */
[----:B------:R-:W-:Y:S02]  /*1710*/  USHF.L.U32 UR35, UR35, 0x6, URZ ;  /* 0x0000000623237899 */ /* 0x000fe400080006ff */
[----:B------:R-:W-:Y:S01]  /*1720*/  USHF.L.U32 UR11, UR11, 0x7, URZ ;  /* 0x000000070b0b7899 */ /* 0x000fe200080006ff */
[----:B------:R-:W-:Y:S11]  /*1730*/  BRA.U !UP0, `(.L_x_20) ;  /* 0x0000000108a87547 */ /* 0x000ff6000b800000 */
[----:B------:R-:W-:Y:S01]  /*1740*/  UMOV UR16, URZ ;  /* 0x000000ff00107c82 */ /* 0x000fe20008000000 */
[----:B------:R-:W-:-:S05]  /*1750*/  UMOV UR17, UR6 ;  /* 0x0000000600117c82 */ /* 0x000fca0008000000 */
.L_x_25:
[----:B-1----:R-:W-:Y:S01]  /*1760*/  ULEA UR33, UR17, UR4, 0x3 ;  /* 0x0000000411217291 */ /* 0x002fe2000f8e18ff */
[----:B--2---:R-:W-:Y:S01]  /*1770*/  @!P5 MOV R3, 0x6000 ;  /* 0x000060000003d802 */ /* 0x004fe20000000f00 */
[----:B--2---:R-:W-:Y:S10]  /*1780*/  @P0 BRA `(.L_x_21) ;  /* 0x00000000000c0947 */ /* 0x004ff40003800000 */
[----:B------:R-:W-:-:S04]  /*1790*/  SHF.L.U32 R5, R15, 0x1f, RZ ;  /* 0x0000001f0f057819 */ /* 0x000fc800000006ff */
[----:B------:R-:W2:Y:S02]  /*17a0*/  SYNCS.PHASECHK.TRANS64.TRYWAIT P0, [UR33+0x40], R5 ;  /* 0x00004005ff0075a7 */ /* 0x000ea40008001121 */
[----:B--2---:R-:W-:Y:S05]  /*17b0*/  @!P0 BRA `(.L_x_22) ;  /* 0x0000005c005c8947 */ /* 0x004fea0003800000 */
.L_x_21:
[----:B------:R2:W-:Y:S01]  /*17c0*/  @!P5 SYNCS.ARRIVE.TRANS64 RZ, [UR33], R3 ;  /* 0x00000003ffffd9a7 */ /* 0x0005e20008000021 */
[----:B------:R-:W-:Y:S04]  /*17d0*/  BSSY.RECONVERGENT B0, `(.L_x_23) ;  /* 0x0000003000007945 */ /* 0x000fe80003800200 */
[----:B------:R-:W-:Y:S05]  /*17e0*/  @P4 BRA `(.L_x_24) ;  /* 0x0000000000044947 */ /* 0x000fea0003800000 */
[----:B------:R-:W-:Y:S05]  /*17f0*/  BPT.TRAP 0x1 ;  /* 0x000000040000795c */ /* 0x000fea0000300000 */
.L_x_24:
[----:B------:R-:W-:Y:S05]  /*1800*/  BSYNC.RECONVERGENT B0 ;  /* 0x0000000000007941 */ /* 0x000fea0003800200 */
.L_x_23:
[----:B------:R-:W-:Y:S02]  /*1810*/  UIADD3 UR6, UPT, UPT, UR17, 0x1, URZ ;  /* 0x0000000111067890 */ /* 0x000fe4000fffe0ff */
[----:B------:R-:W-:Y:S02]  /*1820*/  ULEA UR32, UR17, UR4, 0xd ;  /* 0x0000000411207291 */ /* 0x000fe4000f8e68ff */
[----:B------:R-:W-:Y:S02]  /*1830*/  UISETP.NE.AND UP0, UPT, UR6, 0x8, UPT ;  /* 0x000000080600788c */ /* 0x000fe4000bf05270 */
[----:B------:R-:W-:Y:S02]  /*1840*/  UIADD3 UR26, UP1, UPT, UR22, 0x80, URZ ;  /* 0x00000080161a7890 */ /* 0x000fe4000ff3e0ff */
[----:B------:R-:W-:Y:S02]  /*1850*/  USEL UR9, URZ, 0x1, UP0 ;  /* 0x00000001ff097887 */ /* 0x000fe40008000000 */
[----:B------:R-:W-:-:S02]  /*1860*/  USEL UR6, UR6, URZ, UP0 ;  /* 0x000000ff06067287 */ /* 0x000fc40008000000 */
[----:B------:R-:W-:Y:S02]  /*1870*/  UIADD3 UR20, UP0, UPT, UR22, 0x180, URZ ;  /* 0x0000018016147890 */ /* 0x000fe4000ff1e0ff */
[----:B------:R-:W-:Y:S01]  /*1880*/  ULEA UR8, UR6, UR4, 0x3 ;  /* 0x0000000406087291 */ /* 0x000fe2000f8e18ff */
[----:B------:R-:W-:Y:S01]  /*1890*/  LOP3.LUT R15, R15, UR9, RZ, 0x3c, !PT ;  /* 0x000000090f0f7c12 */ /* 0x000fe2000f8e3cff */
[----:B------:R-:W-:Y:S02]  /*18a0*/  USHF.L.U32 UR34, UR16, 0x7, URZ ;  /* 0x0000000710227899 */ /* 0x000fe400080006ff */
[----:B------:R-:W-:Y:S01]  /*18b0*/  UIADD3.X UR27, UPT, UPT, URZ, UR23, URZ, UP1, !UPT ;  /* 0x00000017ff1b7290 */ /* 0x000fe20008ffe4ff */
[----:B-1----:R-:W-:Y:S01]  /*18c0*/  SHF.L.U32 R2, R15, 0x1f, RZ ;  /* 0x0000001f0f027819 */ /* 0x002fe200000006ff */
[----:B------:R-:W-:Y:S02]  /*18d0*/  UIADD3 UR32, UPT, UPT, UR32, 0x4400, URZ ;  /* 0x0000440020207890 */ /* 0x000fe4000fffe0ff */
[----:B------:R-:W-:Y:S01]  /*18e0*/  UIADD3.X UR21, UPT, UPT, URZ, UR23, URZ, UP0, !UPT ;  /* 0x00000017ff157290 */ /* 0x000fe200087fe4ff */
[----:B------:R1:W1:Y:S01]  /*18f0*/  SYNCS.PHASECHK.TRANS64.TRYWAIT P0, [UR8+0x40], R2 ;  /* 0x00004002ff0075a7 */ /* 0x0002620008001108 */
[----:B------:R-:W-:Y:S01]  /*1900*/  ULEA UR8, UR17, UR4, 0xe ;  /* 0x0000000411087291 */ /* 0x000fe2000f8e70ff */
[----:B------:R-:W-:Y:S01]  /*1910*/  UMOV UR18, 0x0 ;  /* 0x0000000000127882 */ /* 0x000fe20000000000 */
[----:B------:R-:W-:-:S02]  /*1920*/  UMOV UR19, 0x10000000 ;  /* 0x1000000000137882 */ /* 0x000fc40000000000 */
[----:B------:R-:W-:Y:S01]  /*1930*/  UIADD3 UR8, UPT, UPT, UR8, 0x14400, URZ ;  /* 0x0001440008087890 */ /* 0x000fe2000fffe0ff */
[----:B------:R1:W-:Y:S01]  /*1940*/  UTMALDG.3D [UR32], [UR26], desc[UR18] ;  /* 0x000012201a0075b4 */ /* 0x0003e20008011000 */
[----:B------:R-:W-:Y:S01]  /*1950*/  UMOV UR12, UR36 ;  /* 0x00000024000c7c82 */ /* 0x000fe20008000000 */
[----:B------:R-:W-:Y:S01]  /*1960*/  UMOV UR9, UR33 ;  /* 0x0000002100097c82 */ /* 0x000fe20008000000 */
[----:B------:R-:W-:Y:S01]  /*1970*/  UMOV UR10, UR34 ;  /* 0x00000022000a7c82 */ /* 0x000fe20008000000 */
[----:B------:R-:W-:Y:S01]  /*1980*/  UIADD3 UR16, UPT, UPT, UR16, 0x1, URZ ;  /* 0x0000000110107890 */ /* 0x000fe2000fffe0ff */
[----:B------:R-:W-:Y:S01]  /*1990*/  UMOV UR24, UR5 ;  /* 0x0000000500187c82 */ /* 0x000fe20008000000 */
[----:B------:R-:W-:Y:S02]  /*19a0*/  UMOV UR17, UR6 ;  /* 0x0000000600117c82 */ /* 0x000fe40008000000 */
[----:B------:R1:W-:Y:S01]  /*19b0*/  UTMALDG.3D [UR8], [UR20], desc[UR18] ;  /* 0x00001208140075b4 */ /* 0x0003e20008011000 */
[----:B------:R-:W-:-:S09]  /*19c0*/  UISETP.NE.AND UP0, UPT, UR16, UR5, UPT ;  /* 0x000000051000728c */ /* 0x000fd2000bf05270 */
[----:B------:R-:W-:Y:S05]  /*19d0*/  BRA.U UP0, `(.L_x_25) ;  /* 0xfffffffd00607547 */ /* 0x000fea000b83ffff */
.L_x_20:
[----:B-1----:R-:W-:Y:S01]  /*19e0*/  ULEA UR8, UR6, UR4, 0x3 ;  /* 0x0000000406087291 */ /* 0x002fe2000f8e18ff */
[----:B------:R-:W-:Y:S01]  /*19f0*/  SHF.L.U32 R2, R15, 0x1f, RZ ;  /* 0x0000001f0f027819 */ /* 0x000fe200000006ff */
[----:B------:R-:W-:Y:S01]  /*1a00*/  @!P1 SYNCS.ARRIVE.TRANS64.A1T0 RZ, [UR4+0xa8], RZ ;  /* 0x0000a8ffffff99a7 */ /* 0x000fe20008100004 */
[----:B------:R-:W-:-:S06]  /*1a10*/  UISETP.GT.AND UP0, UPT, UR15, UR14, UPT ;  /* 0x0000000e0f00728c */ /* 0x000fcc000bf04270 */
[----:B--2---:R1:W2:Y:S03]  /*1a20*/  SYNCS.PHASECHK.TRANS64.TRYWAIT P0, [UR8+0x40], R2 ;  /* 0x00004002ff0075a7 */ /* 0x0042a60008001108 */
[----:B------:R-:W-:Y:S05]  /*1a30*/  BRA.U !UP0, `(.L_x_26) ;  /* 0x0000000108ac7547 */ /* 0x000fea000b800000 */
[----:B------:R-:W-:Y:S01]  /*1a40*/  UIADD3 UR21, UPT, UPT, UR7, UR24, URZ ;  /* 0x0000001807157290 */ /* 0x000fe2000fffe0ff */
[----:B------:R-:W-:-:S11]  /*1a50*/  UMOV UR25, UR6 ;  /* 0x0000000600197c82 */ /* 0x000fd60008000000 */
.L_x_31:
[----:B-1----:R-:W-:Y:S01]  /*1a60*/  ULEA UR17, UR25, UR4, 0x3 ;  /* 0x0000000419117291 */ /* 0x002fe2000f8e18ff */
[----:B--2---:R-:W-:Y:S01]  /*1a70*/  @!P5 MOV R3, 0x6000 ;  /* 0x000060000003d802 */ /* 0x004fe20000000f00 */
[----:B--2---:R-:W-:Y:S10]  /*1a80*/  @P0 BRA `(.L_x_27) ;  /* 0x00000000000c0947 */ /* 0x004ff40003800000 */
[----:B------:R-:W-:-:S04]  /*1a90*/  SHF.L.U32 R5, R15, 0x1f, RZ ;  /* 0x0000001f0f057819 */ /* 0x000fc800000006ff */
[----:B------:R-:W2:Y:S02]  /*1aa0*/  SYNCS.PHASECHK.TRANS64.TRYWAIT P0, [UR17+0x40], R5 ;  /* 0x00004005ff0075a7 */ /* 0x000ea40008001111 */
[----:B--2---:R-:W-:Y:S05]  /*1ab0*/  @!P0 BRA `(.L_x_28) ;  /* 0x0000005800b48947 */ /* 0x004fea0003800000 */
.L_x_27:
[----:B------:R2:W-:Y:S01]  /*1ac0*/  @!P5 SYNCS.ARRIVE.TRANS64 RZ, [UR17], R3 ;  /* 0x00000003ffffd9a7 */ /* 0x0005e20008000011 */
[----:B------:R-:W-:Y:S04]  /*1ad0*/  BSSY.RECONVERGENT B0, `(.L_x_29) ;  /* 0x0000003000007945 */ /* 0x000fe80003800200 */
[----:B------:R-:W-:Y:S05]  /*1ae0*/  @P4 BRA `(.L_x_30) ;  /* 0x0000000000044947 */ /* 0x000fea0003800000 */
[----:B------:R-:W-:Y:S05]  /*1af0*/  BPT.TRAP 0x1 ;  /* 0x000000040000795c */ /* 0x000fea0000300000 */
.L_x_30:
[----:B------:R-:W-:Y:S05]  /*1b00*/  BSYNC.RECONVERGENT B0 ;  /* 0x0000000000007941 */ /* 0x000fea0003800200 */
.L_x_29:
        /* <DEDUP_REMOVED lines=10> */
[----:B------:R-:W-:Y:S01]  /*1bb0*/  UIADD3 UR16, UPT, UPT, UR16, 0x4400, URZ ;  /* 0x0000440010107890 */ /* 0x000fe2000fffe0ff */
[----:B-1----:R-:W-:Y:S01]  /*1bc0*/  SHF.L.U32 R2, R15, 0x1f, RZ ;  /* 0x0000001f0f027819 */ /* 0x002fe200000006ff */
[----:B------:R-:W-:Y:S02]  /*1bd0*/  UIADD3.X UR31, UPT, UPT, URZ, UR23, URZ, UP1, !UPT ;  /* 0x00000017ff1f7290 */ /* 0x000fe40008ffe4ff */
[----:B------:R-:W-:Y:S01]  /*1be0*/  UIADD3.X UR29, UPT, UPT, URZ, UR23, URZ, UP0, !UPT ;  /* 0x00000017ff1d7290 */ /* 0x000fe200087fe4ff */
[----:B------:R1:W1:Y:S01]  /*1bf0*/  SYNCS.PHASECHK.TRANS64.TRYWAIT P0, [UR8+0x40], R2 ;  /* 0x00004002ff0075a7 */ /* 0x0002620008001108 */
[----:B------:R-:W-:Y:S01]  /*1c00*/  ULEA UR8, UR25, UR4, 0xe ;  /* 0x0000000419087291 */ /* 0x000fe2000f8e70ff */
[----:B------:R-:W-:Y:S01]  /*1c10*/  UMOV UR26, 0x0 ;  /* 0x00000000001a7882 */ /* 0x000fe20000000000 */
[----:B------:R-:W-:-:S02]  /*1c20*/  UMOV UR27, 0x10000000 ;  /* 0x10000000001b7882 */ /* 0x000fc40000000000 */
[----:B------:R-:W-:Y:S01]  /*1c30*/  UIADD3 UR8, UPT, UPT, UR8, 0x14400, URZ ;  /* 0x0001440008087890 */ /* 0x000fe2000fffe0ff */
[----:B------:R-:W-:Y:S01]  /*1c40*/  UMOV UR19, UR35 ;  /* 0x0000002300137c82 */ /* 0x000fe20008000000 */
[----:B------:R-:W-:Y:S01]  /*1c50*/  UMOV UR20, UR36 ;  /* 0x0000002400147c82 */ /* 0x000fe20008000000 */
[----:B------:R-:W-:Y:S01]  /*1c60*/  UMOV UR12, UR36 ;  /* 0x00000024000c7c82 */ /* 0x000fe20008000000 */
[----:B------:R-:W-:Y:S01]  /*1c70*/  UMOV UR9, UR17 ;  /* 0x0000001100097c82 */ /* 0x000fe20008000000 */
[----:B------:R-:W-:Y:S01]  /*1c80*/  UMOV UR10, UR18 ;  /* 0x00000012000a7c82 */ /* 0x000fe20008000000 */
[----:B------:R1:W-:Y:S01]  /*1c90*/  UTMALDG.3D [UR16], [UR30], desc[UR26] ;  /* 0x00001a101e0075b4 */ /* 0x0003e20008011000 */
[----:B------:R-:W-:Y:S01]  /*1ca0*/  UIADD3 UR24, UPT, UPT, UR24, 0x1, URZ ;  /* 0x0000000118187890 */ /* 0x000fe2000fffe0ff */
[----:B------:R-:W-:-:S03]  /*1cb0*/  UMOV UR25, UR6 ;  /* 0x0000000600197c82 */ /* 0x000fc60008000000 */
[----:B------:R-:W-:Y:S01]  /*1cc0*/  UISETP.NE.AND UP0, UPT, UR24, UR21, UPT ;  /* 0x000000151800728c */ /* 0x000fe2000bf05270 */
[----:B------:R1:W-:Y:S08]  /*1cd0*/  UTMALDG.3D [UR8], [UR28], desc[UR26] ;  /* 0x00001a081c0075b4 */ /* 0x0003f00008011000 */
[----:B------:R-:W-:Y:S05]  /*1ce0*/  BRA.U UP0, `(.L_x_31) ;  /* 0xfffffffd005c7547 */ /* 0x000fea000b83ffff */
.L_x_26:
[C---:B-1----:R-:W-:Y:S01]  /*1cf0*/  LEA R2, R14.reuse, UR4, 0x3 ;  /* 0x000000040e027c11 */ /* 0x042fe2000f8e18ff */
[----:B------:R-:W-:Y:S01]  /*1d00*/  NOP ;  /* 0x0000000000007918 */ /* 0x000fe20000000000 */
[----:B--2---:R-:W-:Y:S02]  /*1d10*/  SHF.L.U32 R3, R13, 0x1f, RZ ;  /* 0x0000001f0d037819 */ /* 0x004fe400000006ff */
[----:B------:R-:W-:Y:S02]  /*1d20*/  LEA R4, R14, UR4, 0x4 ;  /* 0x000000040e047c11 */ /* 0x000fe4000f8e20ff */
[----:B------:R-:W1:Y:S02]  /*1d30*/  SYNCS.PHASECHK.TRANS64.TRYWAIT P0, [R2+URZ+0xb0], R3 ;  /* 0x0000b003020075a7 */ /* 0x000e6400080011ff */
[----:B-1----:R-:W-:Y:S05]  /*1d40*/  @!P0 BRA `(.L_x_32) ;  /* 0x0000005800288947 */ /* 0x002fea0003800000 */
.L_x_112:
[----:B------:R-:W2:Y:S01]  /*1d50*/  LDS.128 R4, [R4+0x140] ;  /* 0x0001400004047984 */ /* 0x000ea20000000c00 */
[----:B---3--:R-:W-:Y:S01]  /*1d60*/  ISETP.GE.AND P0, PT, R40, 0x1, PT ;  /* 0x000000012800780c */ /* 0x008fe20003f06270 */
[----:B-1----:R-:W-:Y:S01]  /*1d70*/  VIADD R2, R2, 0xc0 ;  /* 0x000000c002027836 */ /* 0x002fe20000000000 */
[----:B------:R-:W-:Y:S01]  /*1d80*/  @!PT LDS RZ, [RZ] ;  /* 0x00000000fffff984 */ /* 0x000fe20000000800 */
[----:B------:R-:W-:Y:S01]  /*1d90*/  @!PT LDS RZ, [RZ] ;  /* 0x00000000fffff984 */ /* 0x000fe20000000800 */
[----:B------:R-:W-:Y:S01]  /*1da0*/  @!PT LDS RZ, [RZ] ;  /* 0x00000000fffff984 */ /* 0x000fe20000000800 */
[----:B------:R-:W-:Y:S01]  /*1db0*/  @!PT LDS RZ, [RZ] ;  /* 0x00000000fffff984 */ /* 0x000fe20000000800 */
[----:B------:R1:W-:Y:S06]  /*1dc0*/  MEMBAR.ALL.CTA ;  /* 0x0000000000007992 */ /* 0x0003ec0000008000 */
[----:B-1----:R-:W1:Y:S01]  /*1dd0*/  FENCE.VIEW.ASYNC.S ;  /* 0x00000000000073c6 */ /* 0x002e620000000000 */
[----:B------:R-:W-:-:S04]  /*1de0*/  PRMT R2, RZ, 0x654, R2 ;  /* 0x00000654ff027816 */ /* 0x000fc80000000002 */
[----:B-1----:R1:W-:Y:S01]  /*1df0*/  SYNCS.ARRIVE.TRANS64.RED.A1T0 RZ, [R2+URZ], RZ ;  /* 0x000000ff02ff79a7 */ /* 0x0023e200081004ff */
[----:B--2---:R-:W-:-:S13]  /*1e00*/  LOP3.LUT P2, RZ, R6, 0x1, RZ, 0xc0, !PT ;  /* 0x0000000106ff7812 */ /* 0x004fda000784c0ff */
[----:B------:R-:W-:Y:S01]  /*1e10*/  @P2 SHF.R.U32.HI R3, RZ, 0x10, R5 ;  /* 0x00000010ff032819 */ /* 0x000fe20000011605 */
[----:B------:R-:W-:Y:S01]  /*1e20*/  VOTEU.ANY UP0, P2 ;  /* 0x0000000000ff7886 */ /* 0x000fe20001000100 */
[----:B------:R-:W-:Y:S02]  /*1e30*/  @P2 MOV R11, R4 ;  /* 0x00000004000b2202 */ /* 0x000fe40000000f00 */
[----:B------:R-:W-:Y:S02]  /*1e40*/  @P2 R2UR.BROADCAST UR8, R3 ;  /* 0x00000000030822ca */ /* 0x000fe400008e0000 */
[----:B------:R-:W-:-:S11]  /*1e50*/  @P2 LOP3.LUT R8, R5, 0xffff, RZ, 0xc0, !PT ;  /* 0x0000ffff05082812 */ /* 0x000fd600078ec0ff */
[----:B------:R-:W-:Y:S01]  /*1e60*/  @UP0 UMOV UR36, UR8 ;  /* 0x0000000800240c82 */ /* 0x000fe20008000000 */
[----:B-1----:R-:W-:Y:S05]  /*1e70*/  @!P0 BRA `(.L_x_33) ;  /* 0x0000000000b88947 */ /* 0x002fea0003800000 */
[----:B------:R-:W4:Y:S01]  /*1e80*/  LDC.64 R4, c[0x0][0xb18] ;  /* 0x0002c600ff047b82 */ /* 0x000f220000000a00 */
[----:B------:R-:W-:-:S07]  /*1e90*/  ISETP.NE.AND P3, PT, R40, 0x1, PT ;  /* 0x000000012800780c */ /* 0x000fce0003f65270 */
[----:B------:R-:W1:Y:S08]  /*1ea0*/  LDC.64 R6, c[0x0][0xb10] ;  /* 0x0002c400ff067b82 */ /* 0x000e700000000a00 */
[----:B------:R-:W2:Y:S08]  /*1eb0*/  LDC R16, c[0x0][0xb20] ;  /* 0x0002c800ff107b82 */ /* 0x000eb00000000800 */
[----:B------:R-:W3:Y:S01]  /*1ec0*/  LDC R18, c[0x0][0xb0c] ;  /* 0x0002c300ff127b82 */ /* 0x000ee20000000800 */
[----:B----4-:R-:W-:Y:S01]  /*1ed0*/  IMAD.HI.U32 R17, R0, R5, RZ ;  /* 0x0000000500117227 */ /* 0x010fe200078e00ff */
[----:B------:R-:W-:-:S03]  /*1ee0*/  ISETP.NE.AND P0, PT, R4, 0x1, PT ;  /* 0x000000010400780c */ /* 0x000fc60003f05270 */
[----:B------:R-:W-:-:S03]  /*1ef0*/  IMAD.HI.U32 R5, R8, R5, RZ ;  /* 0x0000000508057227 */ /* 0x000fc600078e00ff */
[----:B------:R-:W4:Y:S01]  /*1f00*/  LDC.64 R2, c[0x0][0xb28] ;  /* 0x0002ca00ff027b82 */ /* 0x000f220000000a00 */
[----:B-1----:R-:W-:-:S04]  /*1f10*/  IMAD.HI.U32 R20, R9, R6, RZ ;  /* 0x0000000609147227 */ /* 0x002fc800078e00ff */
[----:B------:R-:W-:Y:S01]  /*1f20*/  IMAD.HI.U32 R22, R11, R6, RZ ;  /* 0x000000060b167227 */ /* 0x000fe200078e00ff */
[----:B------:R-:W-:Y:S02]  /*1f30*/  SHF.R.U32.HI R20, RZ, R7, R20 ;  /* 0x00000007ff147219 */ /* 0x000fe40000011614 */
[-C--:B--2---:R-:W-:Y:S02]  /*1f40*/  SHF.R.U32.HI R17, RZ, R16.reuse, R17 ;  /* 0x00000010ff117219 */ /* 0x084fe40000011611 */
[----:B------:R-:W-:Y:S02]  /*1f50*/  SHF.R.U32.HI R5, RZ, R16, R5 ;  /* 0x00000010ff057219 */ /* 0x000fe40000011605 */
[----:B------:R-:W-:Y:S02]  /*1f60*/  SEL R17, R0, R17, !P0 ;  /* 0x0000001100117207 */ /* 0x000fe40004000000 */
[----:B------:R-:W-:Y:S02]  /*1f70*/  SHF.R.U32.HI R22, RZ, R7, R22 ;  /* 0x00000007ff167219 */ /* 0x000fe40000011616 */
[----:B---3--:R-:W-:-:S02]  /*1f80*/  ISETP.NE.AND P1, PT, R18, 0x1, PT ;  /* 0x000000011200780c */ /* 0x008fc40003f25270 */
[----:B------:R-:W-:Y:S02]  /*1f90*/  SEL R5, R8, R5, !P0 ;  /* 0x0000000508057207 */ /* 0x000fe40004000000 */
[----:B------:R-:W-:Y:S02]  /*1fa0*/  SEL R19, R9, R20, !P1 ;  /* 0x0000001409137207 */ /* 0x000fe40004800000 */
[----:B------:R-:W-:Y:S01]  /*1fb0*/  SEL R7, R11, R22, !P1 ;  /* 0x000000160b077207 */ /* 0x000fe20004800000 */
[----:B----4-:R-:W-:-:S04]  /*1fc0*/  IMAD.HI.U32 R20, R17, R2, RZ ;  /* 0x0000000211147227 */ /* 0x010fc800078e00ff */
[----:B------:R-:W-:Y:S01]  /*1fd0*/  IMAD.HI.U32 R6, R19, R2, RZ ;  /* 0x0000000213067227 */ /* 0x000fe200078e00ff */
[----:B------:R-:W-:-:S04]  /*1fe0*/  @P3 SHF.R.U32.HI R17, RZ, R3, R20 ;  /* 0x00000003ff113219 */ /* 0x000fc80000011614 */
[----:B------:R-:W-:Y:S01]  /*1ff0*/  @P3 SHF.R.U32.HI R19, RZ, R3, R6 ;  /* 0x00000003ff133219 */ /* 0x000fe20000011606 */
[----:B------:R-:W-:-:S04]  /*2000*/  IMAD R17, R40, R17, RZ ;  /* 0x0000001128117224 */ /* 0x000fc800078e02ff */
[----:B------:R-:W-:Y:S01]  /*2010*/  IMAD R6, R40, R19, RZ ;  /* 0x0000001328067224 */ /* 0x000fe200078e02ff */
[C---:B------:R-:W-:Y:S02]  /*2020*/  ISETP.GE.AND P0, PT, R5.reuse, R17, PT ;  /* 0x000000110500720c */ /* 0x040fe40003f06270 */
[----:B------:R-:W-:Y:S02]  /*2030*/  IADD3 R17, PT, PT, -R5, RZ, RZ ;  /* 0x000000ff05117210 */ /* 0x000fe40007ffe1ff */
[----:B------:R-:W-:Y:S01]  /*2040*/  ISETP.GE.OR P0, PT, R7, R6, P0 ;  /* 0x000000060700720c */ /* 0x000fe20000706670 */
[----:B------:R-:W-:-:S04]  /*2050*/  IMAD.HI.U32 R6, R5, R2, RZ ;  /* 0x0000000205067227 */ /* 0x000fc800078e00ff */
[----:B------:R-:W-:Y:S01]  /*2060*/  IMAD R8, R4, R17, R8 ;  /* 0x0000001104087224 */ /* 0x000fe200078e0208 */
[----:B------:R-:W-:-:S04]  /*2070*/  SHF.R.U32.HI R6, RZ, R3, R6 ;  /* 0x00000003ff067219 */ /* 0x000fc80000011606 */
[----:B------:R-:W-:-:S03]  /*2080*/  SEL R6, R5, R6, !P3 ;  /* 0x0000000605067207 */ /* 0x000fc60005800000 */
[----:B------:R-:W-:-:S04]  /*2090*/  @!P0 IMAD.HI.U32 R16, R7, R2, RZ ;  /* 0x0000000207108227 */ /* 0x000fc800078e00ff */
[----:B------:R-:W-:Y:S01]  /*20a0*/  IMAD.MOV R2, RZ, RZ, -R6 ;  /* 0x000000ffff027224 */ /* 0x000fe200078e0a06 */
[----:B------:R-:W-:-:S03]  /*20b0*/  @!P0 SHF.R.U32.HI R16, RZ, R3, R16 ;  /* 0x00000003ff108219 */ /* 0x000fc60000011610 */
[----:B------:R-:W-:Y:S01]  /*20c0*/  IMAD R2, R40, R2, R5 ;  /* 0x0000000228027224 */ /* 0x000fe200078e0205 */
        /* <DEDUP_REMOVED lines=9> */
.L_x_33:
[----:B------:R-:W1:Y:S02]  /*2160*/  LDCU UR8, c[0x0][0xb30] ;  /* 0x00016600ff0877ac */ /* 0x000e640008000800 */
[----:B-1----:R-:W-:-:S09]  /*2170*/  UISETP.NE.AND UP0, UPT, UR8, 0x1, UPT ;  /* 0x000000010800788c */ /* 0x002fd2000bf05270 */
[----:B------:R-:W-:Y:S05]  /*2180*/  BRA.U UP0, `(.L_x_34) ;  /* 0x0000000100407547 */ /* 0x000fea000b800000 */
[----:B------:R-:W1:Y:S08]  /*2190*/  LDC.64 R4, c[0x0][0xb10] ;  /* 0x0002c400ff047b82 */ /* 0x000e700000000a00 */
[----:B------:R-:W2:Y:S08]  /*21a0*/  LDC.64 R2, c[0x0][0xb18] ;  /* 0x0002c600ff027b82 */ /* 0x000eb00000000a00 */
[----:B------:R-:W3:Y:S08]  /*21b0*/  LDC R6, c[0x0][0xb20] ;  /* 0x0002c800ff067b82 */ /* 0x000ef00000000800 */
[----:B------:R-:W4:Y:S01]  /*21c0*/  LDC R16, c[0x0][0xb0c] ;  /* 0x0002c300ff107b82 */ /* 0x000f220000000800 */
[----:B-1----:R-:W-:-:S05]  /*21d0*/  IMAD.HI.U32 R4, R11, R4, RZ ;  /* 0x000000040b047227 */ /* 0x002fca00078e00ff */
[----:B------:R-:W-:Y:S01]  /*21e0*/  SHF.R.U32.HI R4, RZ, R5, R4 ;  /* 0x00000005ff047219 */ /* 0x000fe20000011604 */
[----:B--2---:R-:W-:Y:S01]  /*21f0*/  IMAD.HI.U32 R3, R8, R3, RZ ;  /* 0x0000000308037227 */ /* 0x004fe200078e00ff */
[----:B------:R-:W-:-:S04]  /*2200*/  ISETP.NE.AND P0, PT, R2, 0x1, PT ;  /* 0x000000010200780c */ /* 0x000fc80003f05270 */
[----:B---3--:R-:W-:-:S04]  /*2210*/  SHF.R.U32.HI R3, RZ, R6, R3 ;  /* 0x00000006ff037219 */ /* 0x008fc80000011603 */
[----:B------:R-:W-:Y:S02]  /*2220*/  SEL R3, R8, R3, !P0 ;  /* 0x0000000308037207 */ /* 0x000fe40004000000 */
[----:B----4-:R-:W-:-:S04]  /*2230*/  ISETP.NE.AND P1, PT, R16, 0x1, PT ;  /* 0x000000011000780c */ /* 0x010fc80003f25270 */
[----:B------:R-:W-:-:S05]  /*2240*/  SEL R4, R11, R4, !P1 ;  /* 0x000000040b047207 */ /* 0x000fca0004800000 */
[----:B------:R-:W-:Y:S02]  /*2250*/  IMAD.IADD R5, R3, 0x1, -R4 ;  /* 0x0000000103057824 */ /* 0x000fe400078e0a04 */
[----:B------:R-:W-:Y:S02]  /*2260*/  IMAD.IADD R3, R4, 0x1, -R3 ;  /* 0x0000000104037824 */ /* 0x000fe400078e0a03 */
[----:B------:R-:W-:Y:S02]  /*2270*/  IMAD R11, R5, R16, R11 ;  /* 0x00000010050b7224 */ /* 0x000fe400078e020b */
[----:B------:R-:W-:-:S07]  /*2280*/  IMAD R8, R3, R2, R8 ;  /* 0x0000000203087224 */ /* 0x000fce00078e0208 */
.L_x_34:
[----:B------:R-:W-:Y:S01]  /*2290*/  VIADD R14, R14, 0x1 ;  /* 0x000000010e0e7836 */ /* 0x000fe20000000000 */
[----:B------:R-:W-:Y:S01]  /*22a0*/  PLOP3.LUT P1, PT, PT, PT, PT, 0x80, 0x8 ;  /* 0x000000000008781c */ /* 0x000fe20003f2f070 */
[----:B------:R-:W-:Y:S02]  /*22b0*/  IMAD.IADD R21, R11, 0x1, R90 ;  /* 0x000000010b157824 */ /* 0x000fe400078e025a */
[----:B------:R-:W-:Y:S01]  /*22c0*/  IMAD.IADD R20, R8, 0x1, R83 ;  /* 0x0000000108147824 */ /* 0x000fe200078e0253 */
[----:B------:R-:W-:-:S04]  /*22d0*/  ISETP.NE.AND P0, PT, R14, 0x2, PT ;  /* 0x000000020e00780c */ /* 0x000fc80003f05270 */
[----:B------:R-:W-:Y:S02]  /*22e0*/  SEL R2, RZ, 0x1, P0 ;  /* 0x00000001ff027807 */ /* 0x000fe40000000000 */
[----:B------:R-:W-:Y:S02]  /*22f0*/  SEL R14, R14, RZ, P0 ;  /* 0x000000ff0e0e7207 */ /* 0x000fe40000000000 */
[----:B------:R-:W-:Y:S01]  /*2300*/  LOP3.LUT R13, R13, R2, RZ, 0x3c, !PT ;  /* 0x000000020d0d7212 */ /* 0x000fe200078e3cff */
[----:B------:R-:W-:Y:S06]  /*2310*/  @P2 BRA `(.L_x_35) ;  /* 0xfffffff000982947 */ /* 0x000fec000383ffff */
[----:B------:R-:W-:Y:S01]  /*2320*/  UIADD3 UR4, UPT, UPT, UR4, 0x40, URZ ;  /* 0x0000004004047890 */ /* 0x000fe2000fffe0ff */
[----:B------:R-:W-:-:S03]  /*2330*/  SHF.L.U32 R3, R15, 0x1f, RZ ;  /* 0x0000001f0f037819 */ /* 0x000fc600000006ff */
[----:B------:R-:W-:-:S09]  /*2340*/  ULEA UR5, UR6, UR4, 0x3 ;  /* 0x0000000406057291 */ /* 0x000fd2000f8e18ff */
[----:B------:R-:W1:Y:S02]  /*2350*/  SYNCS.PHASECHK.TRANS64.TRYWAIT P0, [UR5], R3 ;  /* 0x00000003ff0075a7 */ /* 0x000e640008001105 */
[----:B-1----:R-:W-:Y:S05]  /*2360*/  @!P0 BRA `(.L_x_36) ;  /* 0x0000005000b48947 */ /* 0x002fea0003800000 */
.L_x_114:
[----:B------:R-:W-:-:S04]  /*2370*/  UIADD3 UR6, UPT, UPT, UR6, 0x1, URZ ;  /* 0x0000000106067890 */ /* 0x000fc8000fffe0ff */
[----:B------:R-:W-:-:S04]  /*2380*/  UISETP.NE.AND UP0, UPT, UR6, 0x8, UPT ;  /* 0x000000080600788c */ /* 0x000fc8000bf05270 */
[----:B------:R-:W-:Y:S02]  /*2390*/  USEL UR7, URZ, 0x1, UP0 ;  /* 0x00000001ff077887 */ /* 0x000fe40008000000 */
[----:B------:R-:W-:-:S04]  /*23a0*/  USEL UR6, UR6, URZ, UP0 ;  /* 0x000000ff06067287 */ /* 0x000fc80008000000 */
[----:B------:R-:W-:Y:S01]  /*23b0*/  ULEA UR5, UR6, UR4, 0x3 ;  /* 0x0000000406057291 */ /* 0x000fe2000f8e18ff */
[----:B------:R-:W-:-:S04]  /*23c0*/  LOP3.LUT R2, R15, UR7, RZ, 0x3c, !PT ;  /* 0x000000070f027c12 */ /* 0x000fc8000f8e3cff */
[----:B-1----:R-:W-:-:S04]  /*23d0*/  SHF.L.U32 R3, R2, 0x1f, RZ ;  /* 0x0000001f02037819 */ /* 0x002fc800000006ff */
[----:B------:R-:W1:Y:S02]  /*23e0*/  SYNCS.PHASECHK.TRANS64.TRYWAIT P0, [UR5], R3 ;  /* 0x00000003ff0075a7 */ /* 0x000e640008001105 */
[----:B-1----:R-:W-:Y:S05]  /*23f0*/  @!P0 BRA `(.L_x_37) ;  /* 0x0000005000a88947 */ /* 0x002fea0003800000 */
.L_x_116:
        /* <DEDUP_REMOVED lines=9> */
.L_x_118:
        /* <DEDUP_REMOVED lines=9> */
.L_x_120:
        /* <DEDUP_REMOVED lines=9> */
.L_x_122:
        /* <DEDUP_REMOVED lines=9> */
.L_x_124:
        /* <DEDUP_REMOVED lines=9> */
.L_x_126:
[----:B------:R-:W-:-:S04]  /*26d0*/  UIADD3 UR6, UPT, UPT, UR6, 0x1, URZ ;  /* 0x0000000106067890 */ /* 0x000fc8000fffe0ff */
[----:B------:R-:W-:-:S04]  /*26e0*/  UISETP.NE.AND UP0, UPT, UR6, 0x8, UPT ;  /* 0x000000080600788c */ /* 0x000fc8000bf05270 */
[----:B------:R-:W-:Y:S02]  /*26f0*/  USEL UR5, URZ, 0x1, UP0 ;  /* 0x00000001ff057887 */ /* 0x000fe40008000000 */
[----:B------:R-:W-:-:S04]  /*2700*/  USEL UR6, UR6, URZ, UP0 ;  /* 0x000000ff06067287 */ /* 0x000fc80008000000 */
[----:B------:R-:W-:Y:S01]  /*2710*/  ULEA UR6, UR6, UR4, 0x3 ;  /* 0x0000000406067291 */ /* 0x000fe2000f8e18ff */
[----:B-1----:R-:W-:-:S04]  /*2720*/  LOP3.LUT R3, R2, UR5, RZ, 0x3c, !PT ;  /* 0x0000000502037c12 */ /* 0x002fc8000f8e3cff */
[----:B------:R-:W-:Y:S01]  /*2730*/  SHF.L.U32 R3, R3, 0x1f, RZ ;  /* 0x0000001f03037819 */ /* 0x000fe200000006ff */
[----:B----4-:R-:W-:-:S07]  /*2740*/  IMAD.U32 R0, RZ, RZ, UR6 ;  /* 0x00000006ff007e24 */ /* 0x010fce000f8e00ff */
.L_x_43:
[----:B-1----:R1:W2:Y:S02]  /*2750*/  SYNCS.PHASECHK.TRANS64.TRYWAIT P0, [R0+URZ], R3 ;  /* 0x00000003000075a7 */ /* 0x0022a400080011ff */
[----:B--2---:R-:W-:Y:S05]  /*2760*/  @!P0 NANOSLEEP.SYNCS 0x989680 ;  /* 0x009896800000895d */ /* 0x004fea0003900000 */
[----:B------:R-:W2:Y:S02]  /*2770*/  @!P0 SYNCS.PHASECHK.TRANS64 P0, [R0+URZ], R3 ;  /* 0x00000003000085a7 */ /* 0x000ea400080010ff */
[----:B--2---:R-:W-:Y:S05]  /*2780*/  @P0 EXIT ;  /* 0x000000000000094d */ /* 0x004fea0003800000 */
[----:B------:R-:W-:Y:S05]  /*2790*/  BRA `(.L_x_43) ;  /* 0xfffffffc00ec7947 */ /* 0x000fea000383ffff */
.L_x_17:
[----:B------:R-:W-:-:S04]  /*27a0*/  UISETP.NE.AND UP1, UPT, UR37, URZ, UPT ;  /* 0x000000ff2500728c */ /* 0x000fc8000bf25270 */
[----:B------:R-:W-:-:S09]  /*27b0*/  UISETP.NE.OR UP1, UPT, UR8, 0x1, UP1 ;  /* 0x000000010800788c */ /* 0x000fd20008f25670 */
[----:B------:R-:W-:Y:S05]  /*27c0*/  BRA.U UP1, `(.L_x_44) ;  /* 0x0000000501487547 */ /* 0x000fea000b800000 */
[----:B------:R-:W-:Y:S01]  /*27d0*/  ISETP.NE.AND P2, PT, R2, RZ, PT ;  /* 0x000000ff0200720c */ /* 0x000fe20003f45270 */
[----:B------:R-:W-:Y:S01]  /*27e0*/  IMAD.MOV.U32 R12, RZ, RZ, 0x1 ;  /* 0x00000001ff0c7424 */ /* 0x000fe200078e00ff */
[----:B------:R-:W-:Y:S02]  /*27f0*/  CS2R R10, SRZ ;  /* 0x00000000000a7805 */ /* 0x000fe4000001ff00 */
[----:B------:R-:W-:Y:S01]  /*2800*/  CS2R R8, SRZ ;  /* 0x0000000000087805 */ /* 0x000fe2000001ff00 */
[----:B------:R-:W-:Y:S01]  /*2810*/  UMOV UR4, 0x400 ;  /* 0x0000040000047882 */ /* 0x000fe20000000000 */
[----:B------:R-:W-:Y:S01]  /*2820*/  UMOV UR6, URZ ;  /* 0x000000ff00067c82 */ /* 0x000fe20008000000 */
[----:B------:R-:W-:-:S12]  /*2830*/  ULEA UR37, UR37, UR4, 0x18 ;  /* 0x0000000425257291 */ /* 0x000fd8000f8ec0ff */
.L_x_48:
[----:B------:R-:W-:Y:S02]  /*2840*/  LEA R0, R8, UR37, 0x3 ;  /* 0x0000002508007c11 */ /* 0x000fe4000f8e18ff */
[----:B------:R-:W-:-:S03]  /*2850*/  SHF.L.U32 R5, R9, 0x1f, RZ ;  /* 0x0000001f09057819 */ /* 0x000fc600000006ff */
[----:B------:R-:W-:Y:S01]  /*2860*/  VIADD R4, R0, 0x120 ;  /* 0x0000012000047836 */ /* 0x000fe20000000000 */
[----:B------:R-:W1:Y:S02]  /*2870*/  SYNCS.PHASECHK.TRANS64.TRYWAIT P0, [R0+URZ+0x110], R5 ;  /* 0x00011005000075a7 */ /* 0x000e6400080011ff */
[----:B-1----:R-:W-:Y:S05]  /*2880*/  @!P0 BRA `(.L_x_45) ;  /* 0x0000005000148947 */ /* 0x002fea0003800000 */
.L_x_127:
[----:B------:R-:W-:Y:S01]  /*2890*/  ULEA UR5, UR6, UR37, 0x3 ;  /* 0x0000002506057291 */ /* 0x000fe2000f8e18ff */
[----:B------:R-:W-:Y:S02]  /*28a0*/  PRMT R4, RZ, 0x654, R4 ;  /* 0x00000654ff047816 */ /* 0x000fe40000000004 */
[----:B-1----:R-:W-:Y:S01]  /*28b0*/  SHF.L.U32 R5, R12, 0x1f, RZ ;  /* 0x0000001f0c057819 */ /* 0x002fe200000006ff */
[----:B------:R-:W-:Y:S01]  /*28c0*/  UIADD3 UR4, UPT, UPT, UR5, 0xb0, URZ ;  /* 0x000000b005047890 */ /* 0x000fe2000fffe0ff */
[----:B------:R1:W-:Y:S05]  /*28d0*/  SYNCS.ARRIVE.TRANS64.RED.A1T0 RZ, [R4+URZ], RZ ;  /* 0x000000ff04ff79a7 */ /* 0x0003ea00081004ff */
[----:B------:R-:W-:Y:S01]  /*28e0*/  IMAD.U32 R7, RZ, RZ, UR4 ;  /* 0x00000004ff077e24 */ /* 0x000fe2000f8e00ff */
[----:B------:R-:W2:Y:S04]  /*28f0*/  SYNCS.PHASECHK.TRANS64.TRYWAIT P0, [UR5+0xc0], R5 ;  /* 0x0000c005ff0075a7 */ /* 0x000ea80008001105 */
[----:B------:R-:W-:Y:S01]  /*2900*/  PRMT R6, R2, 0x654, R7 ;  /* 0x0000065402067816 */ /* 0x000fe20000000007 */
[----:B-1----:R-:W-:Y:S01]  /*2910*/  @!P2 IMAD.MOV.U32 R4, RZ, RZ, 0x10 ;  /* 0x00000010ff04a424 */ /* 0x002fe200078e00ff */
[----:B--2---:R-:W-:Y:S06]  /*2920*/  @!P0 BRA `(.L_x_46) ;  /* 0x0000005000008947 */ /* 0x004fec0003800000 */
.L_x_129:
[----:B------:R-:W-:Y:S01]  /*2930*/  ULEA UR4, UR6, UR37, 0x4 ;  /* 0x0000002506047291 */ /* 0x000fe2000f8e20ff */
[----:B------:R-:W-:Y:S01]  /*2940*/  SEL R3, R6, R3, !P2 ;  /* 0x0000000306037207 */ /* 0x000fe20005000000 */
[----:B------:R-:W-:Y:S01]  /*2950*/  UIADD3 UR5, UPT, UPT, UR5, 0xb0, URZ ;  /* 0x000000b005057890 */ /* 0x000fe2000fffe0ff */
[----:B-1----:R-:W-:Y:S01]  /*2960*/  LEA R0, R11, UR37, 0x3 ;  /* 0x000000250b007c11 */ /* 0x002fe2000f8e18ff */
[----:B------:R-:W-:Y:S01]  /*2970*/  UIADD3 UR4, UPT, UPT, UR4, 0x140, URZ ;  /* 0x0000014004047890 */ /* 0x000fe2000fffe0ff */
[----:B------:R-:W-:Y:S01]  /*2980*/  SHF.L.U32 R5, R10, 0x1f, RZ ;  /* 0x0000001f0a057819 */ /* 0x000fe200000006ff */
[----:B------:R1:W-:Y:S01]  /*2990*/  @!P2 SYNCS.ARRIVE.TRANS64.RED RZ, [R3+URZ], R4 ;  /* 0x0000000403ffa9a7 */ /* 0x0003e200080004ff */
[----:B------:R-:W-:Y:S01]  /*29a0*/  UIADD3 UR6, UPT, UPT, UR6, 0x1, URZ ;  /* 0x0000000106067890 */ /* 0x000fe2000fffe0ff */
[----:B------:R-:W-:-:S03]  /*29b0*/  VIADD R8, R8, 0x1 ;  /* 0x0000000108087836 */ /* 0x000fc60000000000 */
[----:B------:R-:W-:Y:S02]  /*29c0*/  UISETP.NE.AND UP0, UPT, UR6, 0x2, UPT ;  /* 0x000000020600788c */ /* 0x000fe4000bf05270 */
[----:B------:R-:W-:Y:S06]  /*29d0*/  UGETNEXTWORKID.BROADCAST [UR4], [UR5] ;  /* 0x00000000040073ca */ /* 0x000fec0008000100 */
[----:B------:R-:W-:Y:S01]  /*29e0*/  USEL UR4, URZ, 0x1, UP0 ;  /* 0x00000001ff047887 */ /* 0x000fe20008000000 */
[----:B------:R-:W-:Y:S01]  /*29f0*/  ISETP.NE.AND P0, PT, R8, 0x2, PT ;  /* 0x000000020800780c */ /* 0x000fe20003f05270 */
[----:B------:R-:W-:Y:S01]  /*2a00*/  USEL UR6, UR6, URZ, UP0 ;  /* 0x000000ff06067287 */ /* 0x000fe20008000000 */
[----:B------:R-:W2:Y:S03]  /*2a10*/  SYNCS.PHASECHK.TRANS64.TRYWAIT P1, [R0+URZ+0xb0], R5 ;  /* 0x0000b005000075a7 */ /* 0x000ea600080211ff */
[----:B------:R-:W-:Y:S01]  /*2a20*/  LOP3.LUT R12, R12, UR4, RZ, 0x3c, !PT ;  /* 0x000000040c0c7c12 */ /* 0x000fe2000f8e3cff */
[----:B-12---:R-:W-:Y:S07]  /*2a30*/  @!P1 BRA `(.L_x_47) ;  /* 0x0000004c00d49947 */ /* 0x006fee0003800000 */
.L_x_130:
[C---:B------:R-:W-:Y:S01]  /*2a40*/  LEA R4, R11.reuse, UR37, 0x4 ;  /* 0x000000250b047c11 */ /* 0x040fe2000f8e20ff */
[----:B-1----:R-:W-:Y:S01]  /*2a50*/  VIADD R0, R0, 0xc0 ;  /* 0x000000c000007836 */ /* 0x002fe20000000000 */
[----:B------:R-:W-:Y:S01]  /*2a60*/  SEL R8, R8, RZ, P0 ;  /* 0x000000ff08087207 */ /* 0x000fe20000000000 */
[----:B------:R-:W-:-:S03]  /*2a70*/  VIADD R11, R11, 0x1 ;  /* 0x000000010b0b7836 */ /* 0x000fc60000000000 */
[----:B------:R-:W1:Y:S01]  /*2a80*/  LDS.128 R4, [R4+0x140] ;  /* 0x0001400004047984 */ /* 0x000e620000000c00 */
[----:B------:R-:W-:Y:S02]  /*2a90*/  PRMT R0, RZ, 0x654, R0 ;  /* 0x00000654ff007816 */ /* 0x000fe40000000000 */
[C---:B------:R-:W-:Y:S01]  /*2aa0*/  ISETP.NE.AND P1, PT, R11.reuse, 0x2, PT ;  /* 0x000000020b00780c */ /* 0x040fe20003f25270 */
[----:B------:R-:W-:Y:S01]  /*2ab0*/  @!PT LDS RZ, [RZ] ;  /* 0x00000000fffff984 */ /* 0x000fe20000000800 */
[----:B------:R-:W-:Y:S01]  /*2ac0*/  @!PT LDS RZ, [RZ] ;  /* 0x00000000fffff984 */ /* 0x000fe20000000800 */
[----:B------:R-:W-:Y:S01]  /*2ad0*/  @!PT LDS RZ, [RZ] ;  /* 0x00000000fffff984 */ /* 0x000fe20000000800 */
[----:B------:R-:W-:Y:S01]  /*2ae0*/  @!PT LDS RZ, [RZ] ;  /* 0x00000000fffff984 */ /* 0x000fe20000000800 */
[----:B------:R2:W-:Y:S06]  /*2af0*/  MEMBAR.ALL.CTA ;  /* 0x0000000000007992 */ /* 0x0005ec0000008000 */
[----:B--2---:R-:W2:Y:S01]  /*2b00*/  FENCE.VIEW.ASYNC.S ;  /* 0x00000000000073c6 */ /* 0x004ea20000000000 */
[----:B------:R-:W-:Y:S01]  /*2b10*/  SEL R11, R11, RZ, P1 ;  /* 0x000000ff0b0b7207 */ /* 0x000fe20000800000 */
[----:B--2---:R2:W-:Y:S01]  /*2b20*/  SYNCS.ARRIVE.TRANS64.RED.A1T0 RZ, [R0+URZ], RZ ;  /* 0x000000ff00ff79a7 */ /* 0x0045e200081004ff */
[----:B-1----:R-:W-:-:S02]  /*2b30*/  LOP3.LUT P3, RZ, R6, 0x1, RZ, 0xc0, !PT ;  /* 0x0000000106ff7812 */ /* 0x002fc4000786c0ff */
[----:B------:R-:W-:-:S04]  /*2b40*/  SEL R5, RZ, 0x1, P1 ;  /* 0x00000001ff057807 */ /* 0x000fc80000800000 */
[----:B------:R-:W-:Y:S02]  /*2b50*/  LOP3.LUT R10, R10, R5, RZ, 0x3c, !PT ;  /* 0x000000050a0a7212 */ /* 0x000fe400078e3cff */
[----:B--2---:R-:W-:-:S04]  /*2b60*/  SEL R0, RZ, 0x1, P0 ;  /* 0x00000001ff007807 */ /* 0x004fc80000000000 */
[----:B------:R-:W-:Y:S01]  /*2b70*/  LOP3.LUT R9, R9, R0, RZ, 0x3c, !PT ;  /* 0x0000000009097212 */ /* 0x000fe200078e3cff */
[----:B------:R-:W-:Y:S06]  /*2b80*/  @P3 BRA `(.L_x_48) ;  /* 0xfffffffc002c3947 */ /* 0x000fec000383ffff */
[----:B------:R-:W-:Y:S01]  /*2b90*/  ULEA UR5, UR6, UR37, 0x3 ;  /* 0x0000002506057291 */ /* 0x000fe2000f8e18ff */
[----:B------:R-:W-:-:S08]  /*2ba0*/  SHF.L.U32 R3, R12, 0x1f, RZ ;  /* 0x0000001f0c037819 */ /* 0x000fd000000006ff */
[----:B------:R-:W1:Y:S02]  /*2bb0*/  SYNCS.PHASECHK.TRANS64 P0, [UR5+0xc0], R3 ;  /* 0x0000c003ff0075a7 */ /* 0x000e640008001005 */
[----:B-1----:R-:W-:Y:S05]  /*2bc0*/  @P0 BRA `(.L_x_49) ;  /* 0x0000000000080947 */ /* 0x002fea0003800000 */
[----:B------:R-:W1:Y:S02]  /*2bd0*/  SYNCS.PHASECHK.TRANS64.TRYWAIT P0, [UR5+0xc0], R3 ;  /* 0x0000c003ff0075a7 */ /* 0x000e640008001105 */
[----:B-1----:R-:W-:Y:S05]  /*2be0*/  @!P0 BRA `(.L_x_50) ;  /* 0x0000004c007c8947 */ /* 0x002fea0003800000 */
.L_x_49:
[----:B------:R-:W-:-:S04]  /*2bf0*/  UIADD3 UR4, UPT, UPT, UR6, 0x1, URZ ;  /* 0x0000000106047890 */ /* 0x000fc8000fffe0ff */
[----:B------:R-:W-:-:S04]  /*2c00*/  UISETP.NE.AND UP0, UPT, UR4, 0x2, UPT ;  /* 0x000000020400788c */ /* 0x000fc8000bf05270 */
[----:B------:R-:W-:Y:S02]  /*2c10*/  USEL UR7, URZ, 0x1, UP0 ;  /* 0x00000001ff077887 */ /* 0x000fe40008000000 */
[----:B------:R-:W-:-:S04]  /*2c20*/  USEL UR4, UR4, URZ, UP0 ;  /* 0x000000ff04047287 */ /* 0x000fc80008000000 */
[----:B------:R-:W-:Y:S01]  /*2c30*/  ULEA UR4, UR4, UR37, 0x3 ;  /* 0x0000002504047291 */ /* 0x000fe2000f8e18ff */
[----:B-1----:R-:W-:-:S04]  /*2c40*/  LOP3.LUT R3, R12, UR7, RZ, 0x3c, !PT ;  /* 0x000000070c037c12 */ /* 0x002fc8000f8e3cff */
[----:B------:R-:W-:-:S04]  /*2c50*/  SHF.L.U32 R0, R3, 0x1f, RZ ;  /* 0x0000001f03007819 */ /* 0x000fc800000006ff */
[----:B------:R-:W1:Y:S02]  /*2c60*/  SYNCS.PHASECHK.TRANS64 P0, [UR4+0xc0], R0 ;  /* 0x0000c000ff0075a7 */ /* 0x000e640008001004 */
[----:B-1----:R-:W-:Y:S05]  /*2c70*/  @P0 EXIT ;  /* 0x000000000000094d */ /* 0x002fea0003800000 */
[----:B------:R-:W-:Y:S02]  /*2c80*/  SHF.L.U32 R3, R3, 0x1f, RZ ;  /* 0x0000001f03037819 */ /* 0x000fe400000006ff */
[----:B------:R-:W-:-:S07]  /*2c90*/  MOV R0, UR4 ;  /* 0x0000000400007c02 */ /* 0x000fce0008000f00 */
.L_x_51:
[----:B-1----:R1:W2:Y:S02]  /*2ca0*/  SYNCS.PHASECHK.TRANS64.TRYWAIT P0, [R0+URZ+0xc0], R3 ;  /* 0x0000c003000075a7 */ /* 0x0022a400080011ff */
[----:B--2---:R-:W-:Y:S05]  /*2cb0*/  @!P0 NANOSLEEP.SYNCS 0x989680 ;  /* 0x009896800000895d */ /* 0x004fea0003900000 */
[----:B------:R-:W2:Y:S02]  /*2cc0*/  @!P0 SYNCS.PHASECHK.TRANS64 P0, [R0+URZ+0xc0], R3 ;  /* 0x0000c003000085a7 */ /* 0x000ea400080010ff */
[----:B--2---:R-:W-:Y:S05]  /*2cd0*/  @P0 EXIT ;  /* 0x000000000000094d */ /* 0x004fea0003800000 */
[----:B------:R-:W-:Y:S05]  /*2ce0*/  BRA `(.L_x_51) ;  /* 0xfffffffc00ec7947 */ /* 0x000fea000383ffff */
.L_x_44:
[----:B------:R-:W-:-:S09]  /*2cf0*/  UISETP.NE.AND UP1, UPT, UR8, URZ, UPT ;  /* 0x000000ff0800728c */ /* 0x000fd2000bf25270 */
[----:B------:R-:W-:Y:S05]  /*2d00*/  BRA.U UP1, `(.L_x_52) ;  /* 0x0000000d01cc7547 */ /* 0x000fea000b800000 */
[----:B------:R-:W-:Y:S01]  /*2d10*/  UMOV UR4, 0x40 ;  /* 0x0000004000047882 */ /* 0x000fe20000000000 */
[----:B------:R-:W-:Y:S01]  /*2d20*/  NOP ;  /* 0x0000000000007918 */ /* 0x000fe20000000000 */
[----:B------:R-:W-:Y:S01]  /*2d30*/  ULEA UR4, UR37, UR4, 0x18 ;  /* 0x0000000425047291 */ /* 0x000fe2000f8ec0ff */
[----:B------:R-:W-:Y:S02]  /*2d40*/  UMOV UR5, 0x400 ;  /* 0x0000040000057882 */ /* 0x000fe40000000000 */
[----:B------:R-:W-:-:S06]  /*2d50*/  ULEA UR37, UR37, UR5, 0x18 ;  /* 0x0000000525257291 */ /* 0x000fcc000f8ec0ff */
[----:B------:R-:W1:Y:S02]  /*2d60*/  LDS.U8 R0, [UR4+0x1c] ;  /* 0x00001c04ff007984 */ /* 0x000e640008000000 */
[----:B-1----:R-:W-:-:S13]  /*2d70*/  ISETP.NE.AND P0, PT, R0, RZ, PT ;  /* 0x000000ff0000720c */ /* 0x002fda0003f05270 */
[----:B------:R-:W-:Y:S05]  /*2d80*/  @P0 BRA `(.L_x_53) ;  /* 0x0000000000580947 */ /* 0x000fea0003800000 */
[----:B------:R-:W-:-:S13]  /*2d90*/  ELECT P0, URZ, PT ;  /* 0x0000000000ff782f */ /* 0x000fda0003800000 */
[----:B------:R-:W-:Y:S05]  /*2da0*/  @!P0 BRA `(.L_x_54) ;  /* 0x0000000000608947 */ /* 0x000fea0003800000 */
[----:B------:R-:W-:Y:S01]  /*2db0*/  UMOV UR5, 0x10 ;  /* 0x0000001000057882 */ /* 0x000fe20000000000 */
[----:B------:R-:W-:Y:S01]  /*2dc0*/  HFMA2 R0, -RZ, RZ, 0, 5.9604644775390625e-08 ;  /* 0x00000001ff007431 */ /* 0x000fe200000001ff */
[----:B------:R-:W-:-:S03]  /*2dd0*/  MOV R2, 0xffff ;  /* 0x0000ffff00027802 */ /* 0x000fc60000000f00 */
[----:B------:R-:W-:Y:S04]  /*2de0*/  DEPBAR.LE SB1, 0x36 ;  /* 0x00009d800000791a */ /* 0x000fe80000000000 */
[----:B------:R-:W1:Y:S02]  /*2df0*/  UTCATOMSWS.FIND_AND_SET.ALIGN UP0, UR5, UR5 ;  /* 0x00000005000575e3 */ /* 0x000e640008000800 */
[----:B-1----:R-:W-:Y:S01]  /*2e00*/  MOV R3, UR5 ;  /* 0x0000000500037c02 */ /* 0x002fe20008000f00 */
[----:B------:R-:W-:Y:S06]  /*2e10*/  BRA.U UP0, `(.L_x_55) ;  /* 0x0000000100187547 */ /* 0x000fec000b800000 */
.L_x_56:
[----:B------:R-:W-:Y:S05]  /*2e20*/  NANOSLEEP 0x64 ;  /* 0x000000640000795d */ /* 0x000fea0003800000 */
[----:B------:R-:W-:-:S05]  /*2e30*/  UMOV UR5, 0x10 ;  /* 0x0000001000057882 */ /* 0x000fca0000000000 */
[----:B------:R-:W-:Y:S04]  /*2e40*/  DEPBAR.LE SB1, 0x36 ;  /* 0x00009d800000791a */ /* 0x000fe80000000000 */
[----:B------:R-:W1:Y:S02]  /*2e50*/  UTCATOMSWS.FIND_AND_SET.ALIGN UP0, UR5, UR5 ;  /* 0x00000005000575e3 */ /* 0x000e640008000800 */
[----:B-1----:R-:W-:Y:S01]  /*2e60*/  MOV R3, UR5 ;  /* 0x0000000500037c02 */ /* 0x002fe20008000f00 */
[----:B------:R-:W-:Y:S05]  /*2e70*/  BRA.U !UP0, `(.L_x_56) ;  /* 0xfffffffd08e87547 */ /* 0x000fea000b83ffff */
.L_x_55:
[-C--:B------:R-:W-:Y:S02]  /*2e80*/  SHF.L.U32 R2, R2, R3.reuse, RZ ;  /* 0x0000000302027219 */ /* 0x080fe400000006ff */
[----:B------:R-:W-:Y:S01]  /*2e90*/  SHF.L.U32 R0, R0, R3, RZ ;  /* 0x0000000300007219 */ /* 0x000fe200000006ff */
[----:B------:R-:W-:Y:S02]  /*2ea0*/  IMAD.SHL.U32 R3, R3, 0x20, RZ ;  /* 0x0000002003037824 */ /* 0x000fe400078e00ff */
[----:B------:R1:W-:Y:S04]  /*2eb0*/  ATOMS.OR RZ, [UR4+0x14], R2 ;  /* 0x00001402ffff798c */ /* 0x0003e8000b000004 */
[----:B------:R1:W-:Y:S04]  /*2ec0*/  ATOMS.OR RZ, [UR4+0x18], R0 ;  /* 0x00001800ffff798c */ /* 0x0003e8000b000004 */
[----:B------:R1:W-:Y:S01]  /*2ed0*/  STS [UR37+0x160], R3 ;  /* 0x00016003ff007988 */ /* 0x0003e20008000825 */
[----:B------:R-:W-:Y:S05]  /*2ee0*/  BRA `(.L_x_54) ;  /* 0x0000000000107947 */ /* 0x000fea0003800000 */
.L_x_53:
[----:B------:R-:W-:Y:S02]  /*2ef0*/  MOV R0, 0xffffffff ;  /* 0xffffffff00007802 */ /* 0x000fe40000000f00 */
[----:B------:R-:W-:-:S03]  /*2f00*/  MOV R2, 0x2f30 ;  /* 0x00002f3000027802 */ /* 0x000fc60000000f00 */
[----:B------:R1:W-:Y:S04]  /*2f10*/  STS [UR37+0x160], R0 ;  /* 0x00016000ff007988 */ /* 0x0003e80008000825 */
[----:B-1-3-5:R-:W-:Y:S05]  /*2f20*/  CALL.REL.NOINC `($__internal_1_$__cuda_sm10x_tcgen05_guardrail_trap_phase_invalid_during_alloc) ;  /* 0x0000005000387944 */ /* 0x02afea0003c00000 */
.L_x_54:
[----:B------:R-:W-:Y:S05]  /*2f30*/  WARPSYNC.ALL ;  /* 0x0000000000007948 */ /* 0x000fea0003800000 */
[----:B------:R-:W2:Y:S01]  /*2f40*/  S2UR UR5, SR_CgaCtaId ;  /* 0x00000000000579c3 */ /* 0x000ea20000008800 */
[----:B------:R-:W-:Y:S01]  /*2f50*/  UMOV UR4, 0x400 ;  /* 0x0000040000047882 */ /* 0x000fe20000000000 */
[----:B------:R-:W-:-:S06]  /*2f60*/  NOP ;  /* 0x0000000000007918 */ /* 0x000fcc0000000000 */
[----:B------:R-:W-:Y:S06]  /*2f70*/  BAR.ARV 0x6, 0xa0 ;  /* 0x0182800000007b1d */ /* 0x000fec0000002000 */
[----:B------:R-:W4:Y:S01]  /*2f80*/  LDCU UR7, c[0x0][0x38c] ;  /* 0x00007180ff0777ac */ /* 0x000f220008000800 */
[----:B------:R-:W-:Y:S01]  /*2f90*/  IMAD.MOV.U32 R11, RZ, RZ, 0x1 ;  /* 0x00000001ff0b7424 */ /* 0x000fe200078e00ff */
[----:B------:R-:W-:Y:S01]  /*2fa0*/  CS2R R8, SRZ ;  /* 0x0000000000087805 */ /* 0x000fe2000001ff00 */
[----:B------:R-:W-:Y:S01]  /*2fb0*/  IMAD.MOV.U32 R10, RZ, RZ, RZ ;  /* 0x000000ffff0a7224 */ /* 0x000fe200078e00ff */
[----:B------:R-:W3:Y:S01]  /*2fc0*/  LDCU UR6, c[0x0][0x38c] ;  /* 0x00007180ff0677ac */ /* 0x000ee20008000800 */
[----:B------:R-:W-:Y:S01]  /*2fd0*/  UMOV UR15, URZ ;  /* 0x000000ff000f7c82 */ /* 0x000fe20008000000 */
[----:B------:R-:W-:Y:S01]  /*2fe0*/  UMOV UR14, URZ ;  /* 0x000000ff000e7c82 */ /* 0x000fe20008000000 */
[----:B--2---:R-:W-:Y:S01]  /*2ff0*/  ULEA UR5, UR5, UR4, 0x18 ;  /* 0x0000000405057291 */ /* 0x004fe2000f8ec0ff */
[----:B------:R-:W-:Y:S01]  /*3000*/  UMOV UR24, 0x0 ;  /* 0x0000000000187882 */ /* 0x000fe20000000000 */
[----:B------:R-:W-:-:S02]  /*3010*/  UMOV UR25, 0x42004a0 ;  /* 0x042004a000197882 */ /* 0x000fc40000000000 */
[----:B------:R-:W-:Y:S02]  /*3020*/  UIADD3 UR10, UPT, UPT, UR5, 0x4400, URZ ;  /* 0x00004400050a7890 */ /* 0x000fe4000fffe0ff */
[----:B------:R-:W-:Y:S02]  /*3030*/  UIADD3 UR11, UPT, UPT, UR5, 0x14400, URZ ;  /* 0x00014400050b7890 */ /* 0x000fe4000fffe0ff */
[----:B----4-:R-:W-:Y:S01]  /*3040*/  UIADD3 UR7, UPT, UPT, UR7, 0x7f, URZ ;  /* 0x0000007f07077890 */ /* 0x010fe2000fffe0ff */
[----:B-1----:R-:W1:Y:S01]  /*3050*/  LDS R0, [UR5+0x160] ;  /* 0x00016005ff007984 */ /* 0x002e620008000800 */
[----:B------:R-:W-:Y:S02]  /*3060*/  USHF.R.U32.HI UR10, URZ, 0x4, UR10 ;  /* 0x00000004ff0a7899 */ /* 0x000fe4000801160a */
[----:B------:R-:W-:Y:S02]  /*3070*/  USHF.R.S32.HI UR4, URZ, 0x1f, UR7 ;  /* 0x0000001fff047899 */ /* 0x000fe40008011407 */
[----:B------:R-:W-:-:S02]  /*3080*/  USHF.R.U32.HI UR11, URZ, 0x4, UR11 ;  /* 0x00000004ff0b7899 */ /* 0x000fc4000801160b */
[----:B------:R-:W-:Y:S02]  /*3090*/  ULEA.HI UR4, UR4, UR7, URZ, 0x7 ;  /* 0x0000000704047291 */ /* 0x000fe4000f8f38ff */
[----:B------:R-:W-:Y:S02]  /*30a0*/  ULOP3.LUT UR10, UR10, 0x3fff, URZ, 0xc0, !UPT ;  /* 0x00003fff0a0a7892 */ /* 0x000fe4000f8ec0ff */
[----:B------:R-:W-:Y:S02]  /*30b0*/  USHF.R.S32.HI UR4, URZ, 0x7, UR4 ;  /* 0x00000007ff047899 */ /* 0x000fe40008011404 */
[----:B------:R-:W-:Y:S02]  /*30c0*/  ULOP3.LUT UR11, UR11, 0x3fff, URZ, 0xc0, !UPT ;  /* 0x00003fff0b0b7892 */ /* 0x000fe4000f8ec0ff */
[----:B------:R-:W-:Y:S01]  /*30d0*/  UISETP.LT.AND UP0, UPT, UR4, 0x1, UPT ;  /* 0x000000010400788c */ /* 0x000fe2000bf01270 */
[----:B------:R-:W-:Y:S01]  /*30e0*/  UMOV UR22, 0x0 ;  /* 0x0000000000167882 */ /* 0x000fe20000000000 */
[----:B------:R-:W-:-:S02]  /*30f0*/  UMOV UR23, 0x42004a0 ;  /* 0x042004a000177882 */ /* 0x000fc40000000000 */
[----:B------:R-:W-:Y:S02]  /*3100*/  USEL UR9, UR4, 0x1, !UP0 ;  /* 0x0000000104097887 */ /* 0x000fe4000c000000 */
[----:B------:R-:W-:Y:S02]  /*3110*/  ULOP3.LUT UR10, UR10, 0x10000, URZ, 0xfc, !UPT ;  /* 0x000100000a0a7892 */ /* 0x000fe4000f8efcff */
[----:B------:R-:W-:Y:S02]  /*3120*/  ULOP3.LUT UR11, UR11, 0x10000, URZ, 0xfc, !UPT ;  /* 0x000100000b0b7892 */ /* 0x000fe4000f8efcff */
[----:B------:R-:W-:Y:S02]  /*3130*/  UIADD3 UR9, UPT, UPT, -UR9, URZ, URZ ;  /* 0x000000ff09097290 */ /* 0x000fe4000fffe1ff */
[----:B---3--:R-:W-:Y:S01]  /*3140*/  UISETP.GE.AND UP3, UPT, UR6, 0x1, UPT ;  /* 0x000000010600788c */ /* 0x008fe2000bf66270 */
[----:B------:R-:W-:Y:S01]  /*3150*/  UMOV UR20, 0x0 ;  /* 0x0000000000147882 */ /* 0x000fe20000000000 */
[----:B------:R-:W-:Y:S01]  /*3160*/  UMOV UR21, 0x42004a0 ;  /* 0x042004a000157882 */ /* 0x000fe20000000000 */
[----:B------:R-:W-:Y:S01]  /*3170*/  UMOV UR18, 0x0 ;  /* 0x0000000000127882 */ /* 0x000fe20000000000 */
[----:B------:R-:W-:Y:S01]  /*3180*/  UMOV UR19, 0x42004a0 ;  /* 0x042004a000137882 */ /* 0x000fe20000000000 */
[----:B-1----:R-:W-:-:S15]  /*3190*/  R2UR UR16, R0 ;  /* 0x00000000001072ca */ /* 0x002fde00000e0000 */
.L_x_63:
[----:B------:R-:W-:Y:S02]  /*31a0*/  LEA R0, R10, UR5, 0x3 ;  /* 0x000000050a007c11 */ /* 0x000fe4000f8e18ff */
[----:B------:R-:W-:Y:S02]  /*31b0*/  SHF.L.U32 R5, R9, 0x1f, RZ ;  /* 0x0000001f09057819 */ /* 0x000fe400000006ff */
[----:B------:R-:W-:Y:S01]  /*31c0*/  PLOP3.LUT P0, PT, PT, PT, UP3, 0x80, 0x8 ;  /* 0x000000000008781c */ /* 0x000fe20003f0f038 */
[----:B------:R-:W-:Y:S01]  /*31d0*/  VIADD R3, R0, 0xc0 ;  /* 0x000000c000037836 */ /* 0x000fe20000000000 */
[----:B-1----:R-:W1:Y:S02]  /*31e0*/  SYNCS.PHASECHK.TRANS64.TRYWAIT P1, [R0+URZ+0xb0], R5 ;  /* 0x0000b005000075a7 */ /* 0x002e6400080211ff */
[----:B-1-3--:R-:W-:Y:S09]  /*31f0*/  @!P1 BRA `(.L_x_57) ;  /* 0x0000004800109947 */ /* 0x00aff20003800000 */
.L_x_132:
[----:B------:R-:W-:Y:S01]  /*3200*/  LEA R4, R10, UR5, 0x4 ;  /* 0x000000050a047c11 */ /* 0x000fe2000f8e20ff */
[----:B------:R-:W-:Y:S01]  /*3210*/  @UP3 ULEA UR6, UR14, UR5, 0x3 ;  /* 0x000000050e063291 */ /* 0x000fe2000f8e18ff */
[----:B------:R-:W-:Y:S01]  /*3220*/  PLOP3.LUT P2, PT, PT, PT, PT, 0x80, 0x8 ;  /* 0x000000000008781c */ /* 0x000fe20003f4f070 */
[----:B------:R-:W-:Y:S01]  /*3230*/  ULEA UR7, UR15, UR5, 0x3 ;  /* 0x000000050f077291 */ /* 0x000fe2000f8e18ff */
[----:B------:R-:W-:Y:S02]  /*3240*/  PRMT R3, RZ, 0x654, R3 ;  /* 0x00000654ff037816 */ /* 0x000fe40000000003 */
[----:B-1----:R-:W1:Y:S01]  /*3250*/  LDS.128 R4, [R4+0x140] ;  /* 0x0001400004047984 */ /* 0x002e620000000c00 */
[----:B------:R-:W-:Y:S02]  /*3260*/  @P0 SHF.L.U32 R2, R8, 0x1f, RZ ;  /* 0x0000001f08020819 */ /* 0x000fe400000006ff */
[----:B------:R-:W-:Y:S01]  /*3270*/  SHF.L.U32 R0, R11, 0x1f, RZ ;  /* 0x0000001f0b007819 */ /* 0x000fe200000006ff */
[----:B------:R-:W-:Y:S01]  /*3280*/  @!PT LDS RZ, [RZ] ;  /* 0x00000000fffff984 */ /* 0x000fe20000000800 */
[----:B------:R-:W-:Y:S01]  /*3290*/  @!PT LDS RZ, [RZ] ;  /* 0x00000000fffff984 */ /* 0x000fe20000000800 */
[----:B------:R-:W-:Y:S01]  /*32a0*/  @!PT LDS RZ, [RZ] ;  /* 0x00000000fffff984 */ /* 0x000fe20000000800 */
[----:B------:R-:W-:Y:S01]  /*32b0*/  @!PT LDS RZ, [RZ] ;  /* 0x00000000fffff984 */ /* 0x000fe20000000800 */
[----:B------:R2:W-:Y:S06]  /*32c0*/  MEMBAR.ALL.CTA ;  /* 0x0000000000007992 */ /* 0x0005ec0000008000 */
[----:B--2---:R-:W2:Y:S02]  /*32d0*/  FENCE.VIEW.ASYNC.S ;  /* 0x00000000000073c6 */ /* 0x004ea40000000000 */
[----:B--2---:R2:W-:Y:S01]  /*32e0*/  SYNCS.ARRIVE.TRANS64.RED.A1T0 RZ, [R3+URZ], RZ ;  /* 0x000000ff03ff79a7 */ /* 0x0045e200081004ff */
[----:B------:R2:W3:Y:S01]  /*32f0*/  @P0 SYNCS.PHASECHK.TRANS64.TRYWAIT P2, [UR6], R2 ;  /* 0x00000002ff0005a7 */ /* 0x0004e20008041106 */
[----:B------:R-:W-:Y:S01]  /*3300*/  ULEA.HI UR6, UR15, UR15, URZ, 0x1 ;  /* 0x0000000f0f067291 */ /* 0x000fe2000f8f08ff */
[----:B-1----:R-:W-:-:S03]  /*3310*/  LOP3.LUT P1, RZ, R6, 0x1, RZ, 0xc0, !PT ;  /* 0x0000000106ff7812 */ /* 0x002fc6000782c0ff */
[----:B------:R-:W-:Y:S02]  /*3320*/  USHF.L.U32 UR8, UR6, 0x6, URZ ;  /* 0x0000000606087899 */ /* 0x000fe400080006ff */
[----:B------:R-:W-:Y:S02]  /*3330*/  ULOP3.LUT UR6, UR6, 0xffe, URZ, 0xc0, !UPT ;  /* 0x00000ffe06067892 */ /* 0x000fe4000f8ec0ff */
[----:B------:R-:W-:Y:S02]  /*3340*/  ULOP3.LUT UR8, UR8, 0xffffff80, URZ, 0xc0, !UPT ;  /* 0xffffff8008087892 */ /* 0x000fe4000f8ec0ff */
[----:B------:R-:W-:Y:S02]  /*3350*/  UIADD3 UR6, UPT, UPT, -UR6, UR15, URZ ;  /* 0x0000000f06067290 */ /* 0x000fe4000fffe1ff */
[----:B------:R-:W-:Y:S01]  /*3360*/  UIADD3 UR8, UPT, UPT, UR16, UR8, URZ ;  /* 0x0000000810087290 */ /* 0x000fe2000fffe0ff */
[----:B------:R-:W1:Y:S03]  /*3370*/  SYNCS.PHASECHK.TRANS64.TRYWAIT P0, [UR7+0xf0], R0 ;  /* 0x0000f000ff0075a7 */ /* 0x000e660008001107 */
[----:B------:R-:W-:Y:S01]  /*3380*/  ULEA UR8, UR6, UR8, 0x14 ;  /* 0x0000000806087291 */ /* 0x000fe2000f8ea0ff */
[----:B-123--:R-:W-:Y:S11]  /*3390*/  @!P0 BRA `(.L_x_58) ;  /* 0x0000004400bc8947 */ /* 0x00eff60003800000 */
.L_x_134:
[----:B------:R-:W-:Y:S01]  /*33a0*/  IADD3 R10, PT, PT, R10, 0x1, RZ ;  /* 0x000000010a0a7810 */ /* 0x000fe20007ffe0ff */
[----:B------:R-:W-:Y:S06]  /*33b0*/  BRA.U !UP3, `(.L_x_59) ;  /* 0x000000010bc07547 */ /* 0x000fec000b800000 */
[----:B------:R-:W-:Y:S01]  /*33c0*/  UPLOP3.LUT UP4, UPT, UPT, UPT, UPT, 0x40, 0x4 ;  /* 0x000000000004789c */ /* 0x000fe20003f8e870 */
[----:B------:R-:W-:Y:S01]  /*33d0*/  UMOV UR13, UR9 ;  /* 0x00000009000d7c82 */ /* 0x000fe20008000000 */
[----:B------:R-:W-:Y:S01]  /*33e0*/  UMOV UR12, UR4 ;  /* 0x00000004000c7c82 */ /* 0x000fe20008000000 */
[----:B------:R-:W-:-:S08]  /*33f0*/  UMOV UR17, UR14 ;  /* 0x0000000e00117c82 */ /* 0x000fd00008000000 */
.L_x_62:
[----:B------:R-:W-:Y:S02]  /*3400*/  UIADD3 UR13, UPT, UPT, UR13, 0x1, URZ ;  /* 0x000000010d0d7890 */ /* 0x000fe4000fffe0ff */
[----:B--2---:R-:W-:Y:S02]  /*3410*/  ULEA UR6, UR17, UR5, 0x3 ;  /* 0x0000000511067291 */ /* 0x004fe4000f8e18ff */
[----:B------:R-:W-:Y:S01]  /*3420*/  UISETP.NE.AND UP0, UPT, UR13, URZ, UPT ;  /* 0x000000ff0d00728c */ /* 0x000fe2000bf05270 */
[----:B---3--:R-:W-:Y:S10]  /*3430*/  @P2 BRA `(.L_x_60) ;  /* 0x00000000000c2947 */ /* 0x008ff40003800000 */
[----:B-1----:R-:W-:Y:S04]  /*3440*/  SHF.L.U32 R3, R8, 0x1f, RZ ;  /* 0x0000001f08037819 */ /* 0x002fe800000006ff */
[----:B------:R-:W1:Y:S02]  /*3450*/  SYNCS.PHASECHK.TRANS64.TRYWAIT P0, [UR6], R3 ;  /* 0x00000003ff0075a7 */ /* 0x000e640008001106 */
[----:B-1----:R-:W-:Y:S05]  /*3460*/  @!P0 BRA `(.L_x_61) ;  /* 0x0000004400a08947 */ /* 0x002fea0003800000 */
.L_x_60:
[----:B------:R-:W-:Y:S01]  /*3470*/  UISETP.NE.AND UP1, UPT, UR12, 0x1, UPT ;  /* 0x000000010c00788c */ /* 0x000fe2000bf25270 */
[----:B------:R-:W-:Y:S01]  /*3480*/  PLOP3.LUT P2, PT, PT, PT, PT, 0x80, 0x8 ;  /* 0x000000000008781c */ /* 0x000fe20003f4f070 */
[----:B------:R-:W-:Y:S02]  /*3490*/  UIADD3 UR14, UPT, UPT, UR17, 0x1, URZ ;  /* 0x00000001110e7890 */ /* 0x000fe4000fffe0ff */
[----:B------:R-:W-:Y:S02]  /*34a0*/  ULEA UR28, UR17, UR11, 0xa ;  /* 0x0000000b111c7291 */ /* 0x000fe4000f8e50ff */
[----:B------:R-:W-:Y:S01]  /*34b0*/  UISETP.NE.AND UP2, UPT, UR14, 0x8, UPT ;  /* 0x000000080e00788c */ /* 0x000fe2000bf45270 */
[----:B------:R-:W-:Y:S01]  /*34c0*/  PLOP3.LUT P0, PT, PT, PT, UP1, 0x80, 0x8 ;  /* 0x000000000008781c */ /* 0x000fe20003f0f018 */
[----:B------:R-:W-:Y:S02]  /*34d0*/  UIADD3 UR40, UPT, UPT, UR28, 0x2, URZ ;  /* 0x000000021c287890 */ /* 0x000fe4000fffe0ff */
[----:B------:R-:W-:Y:S02]  /*34e0*/  USEL UR27, URZ, 0x1, UP2 ;  /* 0x00000001ff1b7887 */ /* 0x000fe40009000000 */
[----:B------:R-:W-:Y:S02]  /*34f0*/  USEL UR14, UR14, URZ, UP2 ;  /* 0x000000ff0e0e7287 */ /* 0x000fe40009000000 */
[----:B------:R-:W-:Y:S02]  /*3500*/  UIADD3 UR36, UPT, UPT, UR28, 0x4, URZ ;  /* 0x000000041c247890 */ /* 0x000fe4000fffe0ff */
[----:B------:R-:W-:Y:S01]  /*3510*/  @UP1 ULEA UR26, UR14, UR5, 0x3 ;  /* 0x000000050e1a1291 */ /* 0x000fe2000f8e18ff */
[----:B------:R-:W-:Y:S01]  /*3520*/  LOP3.LUT R8, R8, UR27, RZ, 0x3c, !PT ;  /* 0x0000001b08087c12 */ /* 0x000fe2000f8e3cff */
[----:B------:R-:W-:Y:S02]  /*3530*/  UIADD3 UR32, UPT, UPT, UR28, 0x6, URZ ;  /* 0x000000061c207890 */ /* 0x000fe4000fffe0ff */
[----:B------:R-:W-:Y:S01]  /*3540*/  UIADD3 UR6, UPT, UPT, UR6, 0x40, URZ ;  /* 0x0000004006067890 */ /* 0x000fe2000fffe0ff */
[----:B-1----:R-:W-:Y:S01]  /*3550*/  @P0 SHF.L.U32 R0, R8, 0x1f, RZ ;  /* 0x0000001f08000819 */ /* 0x002fe200000006ff */
[----:B------:R-:W-:Y:S01]  /*3560*/  UIADD3 UR12, UPT, UPT, UR12, -0x1, URZ ;  /* 0xffffffff0c0c7890 */ /* 0x000fe2000fffe0ff */
[----:B------:R-:W-:Y:S02]  /*3570*/  UMOV UR29, 0x40004040 ;  /* 0x40004040001d7882 */ /* 0x000fe40000000000 */
[----:B------:R2:W3:Y:S01]  /*3580*/  @P0 SYNCS.PHASECHK.TRANS64.TRYWAIT P2, [UR26], R0 ;  /* 0x00000000ff0005a7 */ /* 0x0004e2000804111a */
[----:B------:R-:W-:Y:S01]  /*3590*/  ULEA UR26, UR17, UR10, 0x9 ;  /* 0x0000000a111a7291 */ /* 0x000fe2000f8e48ff */
[----:B------:R-:W-:Y:S01]  /*35a0*/  UMOV UR27, 0x40004040 ;  /* 0x40004040001b7882 */ /* 0x000fe20000000000 */
[----:B------:R-:W-:Y:S02]  /*35b0*/  UMOV UR41, 0x40004040 ;  /* 0x4000404000297882 */ /* 0x000fe40000000000 */
[----:B------:R-:W-:Y:S02]  /*35c0*/  UIADD3 UR38, UPT, UPT, UR26, 0x2, URZ ;  /* 0x000000021a267890 */ /* 0x000fe4000fffe0ff */
[----:B------:R-:W-:Y:S02]  /*35d0*/  UIADD3 UR34, UPT, UPT, UR26, 0x4, URZ ;  /* 0x000000041a227890 */ /* 0x000fe4000fffe0ff */
[----:B------:R-:W-:Y:S01]  /*35e0*/  UIADD3 UR30, UPT, UPT, UR26, 0x6, URZ ;  /* 0x000000061a1e7890 */ /* 0x000fe2000fffe0ff */
[----:B------:R2:W-:Y:S01]  /*35f0*/  UTCIMMA gdesc[UR26], gdesc[UR28], tmem[UR8], tmem[UR24], idesc[UR25], UP4 ;  /* 0x00ff181c1a0075ea */ /* 0x0005e2000a000108 */
[----:B------:R-:W-:Y:S01]  /*3600*/  UPLOP3.LUT UP4, UPT, UPT, UPT, UPT, 0x80, 0x8 ;  /* 0x000000000008789c */ /* 0x000fe20003f8f070 */
[----:B------:R-:W-:Y:S01]  /*3610*/  UMOV UR39, 0x40004040 ;  /* 0x4000404000277882 */ /* 0x000fe20000000000 */
[----:B------:R-:W-:Y:S01]  /*3620*/  UMOV UR37, 0x40004040 ;  /* 0x4000404000257882 */ /* 0x000fe20000000000 */
[----:B------:R2:W-:Y:S01]  /*3630*/  UTCIMMA gdesc[UR38], gdesc[UR40], tmem[UR8], tmem[UR22], idesc[UR23], UPT ;  /* 0x00ff1628260075ea */ /* 0x0005e2000b800108 */
[----:B------:R-:W-:Y:S01]  /*3640*/  UMOV UR35, 0x40004040 ;  /* 0x4000404000237882 */ /* 0x000fe20000000000 */
[----:B------:R-:W-:Y:S01]  /*3650*/  UMOV UR33, 0x40004040 ;  /* 0x4000404000217882 */ /* 0x000fe20000000000 */
[----:B------:R-:W-:Y:S01]  /*3660*/  UMOV UR31, 0x40004040 ;  /* 0x40004040001f7882 */ /* 0x000fe20000000000 */
[----:B------:R2:W-:Y:S01]  /*3670*/  UTCIMMA gdesc[UR34], gdesc[UR36], tmem[UR8], tmem[UR20], idesc[UR21], UPT ;  /* 0x00ff1424220075ea */ /* 0x0005e2000b800108 */
[----:B------:R2:W-:Y:S01]  /*3680*/  UTCIMMA gdesc[UR30], gdesc[UR32], tmem[UR8], tmem[UR18], idesc[UR19], UPT ;  /* 0x00ff12201e0075ea */ /* 0x0005e2000b800108 */
[----:B------:R2:W-:Y:S01]  /*3690*/  UTCBAR [UR6], URZ ;  /* 0x000000ff060073e9 */ /* 0x0005e200080000ff */
[----:B------:R-:W-:Y:S01]  /*36a0*/  UMOV UR17, UR14 ;  /* 0x0000000e00117c82 */ /* 0x000fe20008000000 */
[----:B------:R-:W-:Y:S05]  /*36b0*/  BRA.U UP0, `(.L_x_62) ;  /* 0xfffffffd00507547 */ /* 0x000fea000b83ffff */
.L_x_59:
[----:B------:R-:W-:Y:S01]  /*36c0*/  UIADD3 UR15, UPT, UPT, UR15, 0x1, URZ ;  /* 0x000000010f0f7890 */ /* 0x000fe2000fffe0ff */
[C---:B------:R-:W-:Y:S01]  /*36d0*/  ISETP.NE.AND P0, PT, R10.reuse, 0x2, PT ;  /* 0x000000020a00780c */ /* 0x040fe20003f05270 */
[----:B------:R-:W-:Y:S02]  /*36e0*/  UIADD3 UR7, UPT, UPT, UR7, 0xd0, URZ ;  /* 0x000000d007077890 */ /* 0x000fe4000fffe0ff */
[----:B------:R-:W-:Y:S01]  /*36f0*/  UISETP.NE.AND UP0, UPT, UR15, 0x4, UPT ;  /* 0x000000040f00788c */ /* 0x000fe2000bf05270 */
[----:B-12---:R-:W-:Y:S02]  /*3700*/  SEL R0, RZ, 0x1, P0 ;  /* 0x00000001ff007807 */ /* 0x006fe40000000000 */
[----:B------:R-:W-:Y:S01]  /*3710*/  SEL R10, R10, RZ, P0 ;  /* 0x000000ff0a0a7207 */ /* 0x000fe20000000000 */
[----:B------:R-:W-:Y:S01]  /*3720*/  USEL UR6, URZ, 0x1, UP0 ;  /* 0x00000001ff067887 */ /* 0x000fe20008000000 */
[----:B------:R-:W-:Y:S01]  /*3730*/  LOP3.LUT R9, R9, R0, RZ, 0x3c, !PT ;  /* 0x0000000009097212 */ /* 0x000fe200078e3cff */
[----:B------:R-:W-:Y:S01]  /*3740*/  USEL UR15, UR15, URZ, UP0 ;  /* 0x000000ff0f0f7287 */ /* 0x000fe20008000000 */
[----:B------:R1:W-:Y:S03]  /*3750*/  UTCBAR [UR7], URZ ;  /* 0x000000ff070073e9 */ /* 0x0003e600080000ff */
[----:B------:R-:W-:Y:S01]  /*3760*/  LOP3.LUT R11, R11, UR6, RZ, 0x3c, !PT ;  /* 0x000000060b0b7c12 */ /* 0x000fe2000f8e3cff */
[----:B------:R-:W-:Y:S07]  /*3770*/  @P1 BRA `(.L_x_63) ;  /* 0xfffffff800881947 */ /* 0x000fee000383ffff */
[----:B------:R-:W2:Y:S01]  /*3780*/  S2UR UR4, SR_CgaCtaId ;  /* 0x00000000000479c3 */ /* 0x000ea20000008800 */
[----:B------:R-:W-:Y:S01]  /*3790*/  ELECT P0, URZ, PT ;  /* 0x0000000000ff782f */ /* 0x000fe20003800000 */
[----:B------:R-:W-:Y:S01]  /*37a0*/  IMAD.MOV.U32 R0, RZ, RZ, 0x1 ;  /* 0x00000001ff007424 */ /* 0x000fe200078e00ff */
[----:B------:R-:W-:Y:S01]  /*37b0*/  UIADD3 UR5, UPT, UPT, UR5, 0xf0, URZ ;  /* 0x000000f005057890 */ /* 0x000fe2000fffe0ff */
[----:B------:R-:W-:Y:S01]  /*37c0*/  SHF.L.U32 R3, R11, 0x1f, RZ ;  /* 0x0000001f0b037819 */ /* 0x000fe200000006ff */
[----:B------:R-:W-:-:S03]  /*37d0*/  UMOV UR6, 0x40 ;  /* 0x0000004000067882 */ /* 0x000fc60000000000 */
[----:B------:R-:W-:Y:S01]  /*37e0*/  UVIRTCOUNT.DEALLOC.SMPOOL 0x80 ;  /* 0x000000800000784c */ /* 0x000fe20000000000 */
[----:B--2---:R-:W-:Y:S02]  /*37f0*/  ULEA UR4, UR4, UR6, 0x18 ;  /* 0x0000000604047291 */ /* 0x004fe4000f8ec0ff */
[----:B------:R-:W-:-:S07]  /*3800*/  ULEA UR6, UR15, UR5, 0x3 ;  /* 0x000000050f067291 */ /* 0x000fce000f8e18ff */
[----:B------:R2:W-:Y:S02]  /*3810*/  @P0 STS.U8 [UR4+0x1c], R0 ;  /* 0x00001c00ff000988 */ /* 0x0005e40008000004 */
[----:B------:R-:W4:Y:S02]  /*3820*/  SYNCS.PHASECHK.TRANS64.TRYWAIT P0, [UR6], R3 ;  /* 0x00000003ff0075a7 */ /* 0x000f240008001106 */
[----:B--2-4-:R-:W-:Y:S05]  /*3830*/  @!P0 BRA `(.L_x_64) ;  /* 0x0000004000c48947 */ /* 0x014fea0003800000 */
.L_x_137:
[----:B-1----:R-:W-:-:S04]  /*3840*/  UIADD3 UR7, UPT, UPT, UR15, 0x1, URZ ;  /* 0x000000010f077890 */ /* 0x002fc8000fffe0ff */
[----:B------:R-:W-:-:S04]  /*3850*/  UISETP.NE.AND UP0, UPT, UR7, 0x4, UPT ;  /* 0x000000040700788c */ /* 0x000fc8000bf05270 */
[----:B------:R-:W-:Y:S02]  /*3860*/  USEL UR8, URZ, 0x1, UP0 ;  /* 0x00000001ff087887 */ /* 0x000fe40008000000 */
[----:B------:R-:W-:-:S04]  /*3870*/  USEL UR7, UR7, URZ, UP0 ;  /* 0x000000ff07077287 */ /* 0x000fc80008000000 */
[----:B------:R-:W-:Y:S01]  /*3880*/  ULEA UR6, UR7, UR5, 0x3 ;  /* 0x0000000507067291 */ /* 0x000fe2000f8e18ff */
[----:B------:R-:W-:-:S04]  /*3890*/  LOP3.LUT R2, R11, UR8, RZ, 0x3c, !PT ;  /* 0x000000080b027c12 */ /* 0x000fc8000f8e3cff */
[----:B--2---:R-:W-:-:S04]  /*38a0*/  SHF.L.U32 R3, R2, 0x1f, RZ ;  /* 0x0000001f02037819 */ /* 0x004fc800000006ff */
[----:B------:R-:W1:Y:S02]  /*38b0*/  SYNCS.PHASECHK.TRANS64.TRYWAIT P0, [UR6], R3 ;  /* 0x00000003ff0075a7 */ /* 0x000e640008001106 */
[----:B-1----:R-:W-:Y:S05]  /*38c0*/  @!P0 BRA `(.L_x_65) ;  /* 0x0000004000b88947 */ /* 0x002fea0003800000 */
.L_x_139:
        /* <DEDUP_REMOVED lines=9> */
.L_x_141:
[----:B------:R-:W-:-:S04]  /*3960*/  UIADD3 UR7, UPT, UPT, UR7, 0x1, URZ ;  /* 0x0000000107077890 */ /* 0x000fc8000fffe0ff */
[----:B------:R-:W-:-:S04]  /*3970*/  UISETP.NE.AND UP0, UPT, UR7, 0x4, UPT ;  /* 0x000000040700788c */ /* 0x000fc8000bf05270 */
[----:B------:R-:W-:Y:S02]  /*3980*/  USEL UR6, URZ, 0x1, UP0 ;  /* 0x00000001ff067887 */ /* 0x000fe40008000000 */
[----:B------:R-:W-:-:S04]  /*3990*/  USEL UR7, UR7, URZ, UP0 ;  /* 0x000000ff07077287 */ /* 0x000fc80008000000 */
[----:B------:R-:W-:Y:S01]  /*39a0*/  ULEA UR7, UR7, UR5, 0x3 ;  /* 0x0000000507077291 */ /* 0x000fe2000f8e18ff */
[----:B-1----:R-:W-:-:S04]  /*39b0*/  LOP3.LUT R3, R2, UR6, RZ, 0x3c, !PT ;  /* 0x0000000602037c12 */ /* 0x002fc8000f8e3cff */
[----:B------:R-:W-:-:S04]  /*39c0*/  SHF.L.U32 R3, R3, 0x1f, RZ ;  /* 0x0000001f03037819 */ /* 0x000fc800000006ff */
[----:B------:R-:W1:Y:S02]  /*39d0*/  SYNCS.PHASECHK.TRANS64.TRYWAIT P0, [UR7], R3 ;  /* 0x00000003ff0075a7 */ /* 0x000e640008001107 */
[----:B-1----:R-:W-:Y:S05]  /*39e0*/  @!P0 BRA `(.L_x_67) ;  /* 0x0000004000a08947 */ /* 0x002fea0003800000 */
.L_x_143:
[----:B------:R-:W-:Y:S01]  /*39f0*/  NOP ;  /* 0x0000000000007918 */ /* 0x000fe20000000000 */
[----:B-1----:R-:W1:Y:S01]  /*3a00*/  LDS R0, [UR4+0x14] ;  /* 0x00001404ff007984 */ /* 0x002e620008000800 */
[----:B------:R-:W-:Y:S01]  /*3a10*/  ULOP3.LUT UR6, UR16, 0xffff, URZ, 0xc0, !UPT ;  /* 0x0000ffff10067892 */ /* 0x000fe2000f8ec0ff */
[----:B------:R-:W-:Y:S01]  /*3a20*/  UMOV UR8, 0xffff ;  /* 0x0000ffff00087882 */ /* 0x000fe20000000000 */
[----:B------:R-:W-:Y:S02]  /*3a30*/  UMOV UR5, 0x1 ;  /* 0x0000000100057882 */ /* 0x000fe40000000000 */
[----:B------:R-:W-:-:S04]  /*3a40*/  USHF.R.U32.HI UR6, URZ, 0x5, UR6 ;  /* 0x00000005ff067899 */ /* 0x000fc80008011606 */
[----:B------:R-:W-:Y:S02]  /*3a50*/  USHF.L.U32 UR8, UR8, UR6, URZ ;  /* 0x0000000608087299 */ /* 0x000fe400080006ff */
[----:B------:R-:W-:-:S04]  /*3a60*/  USHF.L.U32 UR5, UR5, UR6, URZ ;  /* 0x0000000605057299 */ /* 0x000fc800080006ff */
[----:B-1----:R-:W-:-:S04]  /*3a70*/  LOP3.LUT R0, R0, UR8, RZ, 0xc0, !PT ;  /* 0x0000000800007c12 */ /* 0x002fc8000f8ec0ff */
[----:B------:R-:W-:-:S13]  /*3a80*/  ISETP.NE.AND P0, PT, R0, UR8, PT ;  /* 0x0000000800007c0c */ /* 0x000fda000bf05270 */
[----:B------:R-:W-:Y:S05]  /*3a90*/  @P0 BRA `(.L_x_68) ;  /* 0x0000000000580947 */ /* 0x000fea0003800000 */
[----:B------:R-:W1:Y:S02]  /*3aa0*/  LDS R0, [UR4+0x18] ;  /* 0x00001804ff007984 */ /* 0x000e640008000800 */
[----:B-1----:R-:W-:-:S04]  /*3ab0*/  LOP3.LUT R0, R0, UR5, RZ, 0xc0, !PT ;  /* 0x0000000500007c12 */ /* 0x002fc8000f8ec0ff */
[----:B------:R-:W-:-:S13]  /*3ac0*/  ISETP.NE.AND P0, PT, R0, UR5, PT ;  /* 0x0000000500007c0c */ /* 0x000fda000bf05270 */
[----:B------:R-:W-:Y:S05]  /*3ad0*/  @P0 BRA `(.L_x_69) ;  /* 0x00000000003c0947 */ /* 0x000fea0003800000 */
[----:B------:R-:W1:Y:S01]  /*3ae0*/  S2R R2, SR_LANEID ;  /* 0x0000000000027919 */ /* 0x000e620000000000 */
[----:B------:R-:W-:Y:S01]  /*3af0*/  ULOP3.LUT UR8, URZ, UR8, URZ, 0x33, !UPT ;  /* 0x00000008ff087292 */ /* 0x000fe2000f8e33ff */
[----:B------:R-:W-:Y:S01]  /*3b00*/  LOP3.LUT R4, RZ, UR5, RZ, 0x33, !PT ;  /* 0x00000005ff047c12 */ /* 0x000fe2000f8e33ff */
[----:B------:R-:W-:Y:S02]  /*3b10*/  VOTEU.ANY UR7, UPT, PT ;  /* 0x0000000000077886 */ /* 0x000fe400038e0100 */
[----:B------:R-:W-:Y:S01]  /*3b20*/  UFLO.U32 UR7, UR7 ;  /* 0x00000007000772bd */ /* 0x000fe200080e0000 */
[----:B------:R-:W2:Y:S01]  /*3b30*/  REDUX UR5, R4 ;  /* 0x00000000040573c4 */ /* 0x000ea20000000000 */
[----:B------:R-:W-:-:S06]  /*3b40*/  IMAD.U32 R0, RZ, RZ, UR8 ;  /* 0x00000008ff007e24 */ /* 0x000fcc000f8e00ff */
[----:B------:R4:W-:Y:S01]  /*3b50*/  UTCATOMSWS.AND URZ, UR8 ;  /* 0x0000000800ff79e3 */ /* 0x0009e20008000000 */
[----:B------:R-:W3:Y:S01]  /*3b60*/  REDUX UR6, R0 ;  /* 0x00000000000673c4 */ /* 0x000ee20000000000 */
[----:B-1----:R-:W-:Y:S01]  /*3b70*/  ISETP.EQ.U32.AND P0, PT, R2, UR7, PT ;  /* 0x0000000702007c0c */ /* 0x002fe2000bf02070 */
[----:B--2---:R-:W-:Y:S01]  /*3b80*/  IMAD.U32 R2, RZ, RZ, UR5 ;  /* 0x00000005ff027e24 */ /* 0x004fe2000f8e00ff */
[----:B---3--:R-:W-:-:S11]  /*3b90*/  MOV R3, UR6 ;  /* 0x0000000600037c02 */ /* 0x008fd60008000f00 */
[----:B------:R4:W-:Y:S04]  /*3ba0*/  @P0 ATOMS.AND RZ, [UR4+0x14], R3 ;  /* 0x00001403ffff098c */ /* 0x0009e8000a800004 */
[----:B------:R4:W-:Y:S01]  /*3bb0*/  @P0 ATOMS.AND RZ, [UR4+0x18], R2 ;  /* 0x00001802ffff098c */ /* 0x0009e2000a800004 */
[----:B------:R-:W-:Y:S05]  /*3bc0*/  BRA `(.L_x_70) ;  /* 0x0000000000147947 */ /* 0x000fea0003800000 */
.L_x_69:
[----:B------:R-:W-:Y:S02]  /*3bd0*/  MOV R2, 0x3bf0 ;  /* 0x00003bf000027802 */ /* 0x000fe40000000f00 */
[----:B---3-5:R-:W-:Y:S05]  /*3be0*/  CALL.REL.NOINC `($__internal_0_$__cuda_sm10x_tcgen05_guardrail_trap_col_being_dealloced_not_returned_by_alloc) ;  /* 0x0000004000fc7944 */ /* 0x028fea0003c00000 */
[----:B------:R-:W-:Y:S05]  /*3bf0*/  BRA `(.L_x_70) ;  /* 0x0000000000087947 */ /* 0x000fea0003800000 */
.L_x_68:
[----:B------:R-:W-:Y:S02]  /*3c00*/  MOV R2, 0x3c20 ;  /* 0x00003c2000027802 */ /* 0x000fe40000000f00 */
[----:B---3-5:R-:W-:Y:S05]  /*3c10*/  CALL.REL.NOINC `($__internal_2_$__cuda_sm10x_tcgen05_guardrail_trap_unallocated_columns_being_dealloced) ;  /* 0x0000004400087944 */ /* 0x028fea0003c00000 */
.L_x_70:
[----:B------:R-:W-:Y:S01]  /*3c20*/  NOP ;  /* 0x0000000000007918 */ /* 0x000fe20000000000 */
[----:B----4-:R-:W-:Y:S05]  /*3c30*/  EXIT ;  /* 0x000000000000794d */ /* 0x010fea0003800000 */
.L_x_52:
[----:B------:R-:W-:-:S09]  /*3c40*/  UISETP.NE.OR UP2, UPT, UR8, 0x3, !UP2 ;  /* 0x000000030800788c */ /* 0x000fd2000d745670 */
[----:B------:R-:W-:Y:S05]  /*3c50*/  BRA.U UP2, `(.L_x_71) ;  /* 0x0000000d02407547 */ /* 0x000fea000b800000 */
[----:B------:R-:W1:Y:S01]  /*3c60*/  LDC R0, c[0x0][0xb30] ;  /* 0x0002cc00ff007b82 */ /* 0x000e620000000800 */
[----:B------:R-:W2:Y:S01]  /*3c70*/  LDCU.64 UR8, c[0x0][0x888] ;  /* 0x00011100ff0877ac */ /* 0x000ea20008000a00 */
[----:B------:R-:W-:Y:S02]  /*3c80*/  HFMA2 R29, -RZ, RZ, 0, 0 ;  /* 0x00000000ff1d7431 */ /* 0x000fe400000001ff */
[----:B------:R-:W-:Y:S01]  /*3c90*/  IMAD.MOV.U32 R31, RZ, RZ, 0x1 ;  /* 0x00000001ff1f7424 */ /* 0x000fe200078e00ff */
[----:B------:R-:W-:Y:S01]  /*3ca0*/  MOV R23, 0x1000 ;  /* 0x0000100000177802 */ /* 0x000fe20000000f00 */
[----:B------:R-:W4:Y:S01]  /*3cb0*/  LDCU.64 UR4, c[0x0][0x890] ;  /* 0x00011200ff0477ac */ /* 0x000f220008000a00 */
[----:B------:R-:W-:Y:S01]  /*3cc0*/  IMAD.MOV.U32 R30, RZ, RZ, RZ ;  /* 0x000000ffff1e7224 */ /* 0x000fe200078e00ff */
[----:B------:R-:W3:Y:S01]  /*3cd0*/  LDC R19, c[0x0][0x370] ;  /* 0x0000dc00ff137b82 */ /* 0x000ee20000000800 */
[----:B------:R-:W-:Y:S01]  /*3ce0*/  UMOV UR7, 0x400 ;  /* 0x0000040000077882 */ /* 0x000fe20000000000 */
[----:B------:R-:W-:-:S02]  /*3cf0*/  UPLOP3.LUT UP1, UPT, UPT, UPT, UPT, 0x40, 0x4 ;  /* 0x000000000004789c */ /* 0x000fc40003f2e870 */
[----:B------:R-:W-:-:S04]  /*3d00*/  ULEA UR7, UR37, UR7, 0x18 ;  /* 0x0000000725077291 */ /* 0x000fc8000f8ec0ff */
[----:B------:R-:W3:Y:S01]  /*3d10*/  LDC R2, c[0x0][0xb0c] ;  /* 0x0002c300ff027b82 */ /* 0x000ee20000000800 */
[----:B------:R-:W-:Y:S02]  /*3d20*/  UIADD3 UR13, UPT, UPT, UR7, 0x88, URZ ;  /* 0x00000088070d7890 */ /* 0x000fe4000fffe0ff */
[----:B--2---:R-:W-:Y:S02]  /*3d30*/  UISETP.NE.U32.AND UP2, UPT, UR8, URZ, UPT ;  /* 0x000000ff0800728c */ /* 0x004fe4000bf45070 */
[----:B------:R-:W-:Y:S02]  /*3d40*/  UIADD3 UR17, UPT, UPT, UR7, 0x80, URZ ;  /* 0x0000008007117890 */ /* 0x000fe4000fffe0ff */
[----:B----4-:R-:W-:Y:S01]  /*3d50*/  UISETP.NE.U32.AND UP3, UPT, UR4, URZ, UPT ;  /* 0x000000ff0400728c */ /* 0x010fe2000bf65070 */
[----:B------:R-:W2:Y:S01]  /*3d60*/  LDC R18, c[0x0][0xb20] ;  /* 0x0002c800ff127b82 */ /* 0x000ea20000000800 */
[----:B-1----:R-:W-:Y:S01]  /*3d70*/  ISETP.NE.AND P1, PT, R0, 0x1, PT ;  /* 0x000000010000780c */ /* 0x002fe20003f25270 */
[----:B------:R-:W-:-:S02]  /*3d80*/  UISETP.NE.AND.EX UP2, UPT, UR9, URZ, UPT, UP2 ;  /* 0x000000ff0900728c */ /* 0x000fc4000bf45320 */
[----:B------:R-:W-:Y:S02]  /*3d90*/  UPRMT UR13, UR37, 0x654, UR13 ;  /* 0x00000654250d7896 */ /* 0x000fe4000800000d */
[----:B------:R-:W-:Y:S02]  /*3da0*/  UISETP.NE.AND.EX UP3, UPT, UR5, URZ, UPT, UP3 ;  /* 0x000000ff0500728c */ /* 0x000fe4000bf65330 */
[----:B------:R-:W1:Y:S08]  /*3db0*/  LDC.64 R32, c[0x0][0x348] ;  /* 0x0000d200ff207b82 */ /* 0x000e700000000a00 */
[----:B------:R-:W4:Y:S08]  /*3dc0*/  LDC.64 R16, c[0x0][0xb10] ;  /* 0x0002c400ff107b82 */ /* 0x000f300000000a00 */
[----:B------:R-:W1:Y:S08]  /*3dd0*/  LDC.64 R6, c[0x0][0xb18] ;  /* 0x0002c600ff067b82 */ /* 0x000e700000000a00 */
[----:B------:R-:W1:Y:S08]  /*3de0*/  LDC.64 R4, c[0x0][0xb28] ;  /* 0x0002ca00ff047b82 */ /* 0x000e700000000a00 */
[----:B--23--:R-:W1:Y:S02]  /*3df0*/  LDC R22, c[0x0][0x374] ;  /* 0x0000dd00ff167b82 */ /* 0x00ce640000000800 */
.L_x_80:
[C---:B------:R-:W-:Y:S02]  /*3e00*/  LEA R0, R30.reuse, UR7, 0x3 ;  /* 0x000000071e007c11 */ /* 0x040fe4000f8e18ff */
[----:B------:R-:W-:Y:S02]  /*3e10*/  SHF.L.U32 R3, R29, 0x1f, RZ ;  /* 0x0000001f1d037819 */ /* 0x000fe400000006ff */
[----:B------:R-:W-:Y:S02]  /*3e20*/  LEA R24, R30, UR7, 0x4 ;  /* 0x000000071e187c11 */ /* 0x000fe4000f8e20ff */
[----:B--2---:R-:W2:Y:S02]  /*3e30*/  SYNCS.PHASECHK.TRANS64.TRYWAIT P0, [R0+URZ+0xb0], R3 ;  /* 0x0000b003000075a7 */ /* 0x004ea400080011ff */
[----:B--2---:R-:W-:Y:S05]  /*3e40*/  @!P0 BRA `(.L_x_72) ;  /* 0x0000003c00a08947 */ /* 0x004fea0003800000 */
.L_x_144:
[----:B------:R-:W-:Y:S01]  /*3e50*/  ISETP.GE.AND P0, PT, R40, 0x1, PT ;  /* 0x000000012800780c */ /* 0x000fe20003f06270 */
[----:B------:R-:W3:Y:S01]  /*3e60*/  LDS.128 R24, [R24+0x140] ;  /* 0x0001400018187984 */ /* 0x000ee20000000c00 */
[----:B--2---:R-:W-:Y:S01]  /*3e70*/  VIADD R0, R0, 0xc0 ;  /* 0x000000c000007836 */ /* 0x004fe20000000000 */
[----:B------:R-:W-:Y:S01]  /*3e80*/  @!PT LDS RZ, [RZ] ;  /* 0x00000000fffff984 */ /* 0x000fe20000000800 */
[----:B------:R-:W-:Y:S01]  /*3e90*/  @!PT LDS RZ, [RZ] ;  /* 0x00000000fffff984 */ /* 0x000fe20000000800 */
[----:B------:R-:W-:Y:S01]  /*3ea0*/  @!PT LDS RZ, [RZ] ;  /* 0x00000000fffff984 */ /* 0x000fe20000000800 */
[----:B------:R-:W-:Y:S01]  /*3eb0*/  @!PT LDS RZ, [RZ] ;  /* 0x00000000fffff984 */ /* 0x000fe20000000800 */
[----:B------:R2:W-:Y:S06]  /*3ec0*/  MEMBAR.ALL.CTA ;  /* 0x0000000000007992 */ /* 0x0005ec0000008000 */
[----:B--2---:R-:W2:Y:S01]  /*3ed0*/  FENCE.VIEW.ASYNC.S ;  /* 0x00000000000073c6 */ /* 0x004ea20000000000 */
[----:B------:R-:W-:Y:S04]  /*3ee0*/  PRMT R0, RZ, 0x654, R0 ;  /* 0x00000654ff007816 */ /* 0x000fe80000000000 */
[----:B--2---:R2:W-:Y:S01]  /*3ef0*/  SYNCS.ARRIVE.TRANS64.RED.A1T0 RZ, [R0+URZ], RZ ;  /* 0x000000ff00ff79a7 */ /* 0x0045e200081004ff */
[----:B---3--:R-:W-:Y:S11]  /*3f00*/  LOP3.LUT P3, RZ, R26, 0x1, RZ, 0xc0, !PT ;  /* 0x000000011aff7812 */ /* 0x008ff6000786c0ff */
[----:B------:R-:W-:Y:S02]  /*3f10*/  @!UPT UIADD3 URZ, UPT, UPT, URZ, URZ, URZ ;  /* 0x000000fffffff290 */ /* 0x000fe4000fffe0ff */
[----:B------:R-:W-:Y:S02]  /*3f20*/  @P3 MOV R13, R24 ;  /* 0x00000018000d3202 */ /* 0x000fe40000000f00 */
[----:B------:R-:W-:Y:S01]  /*3f30*/  @P3 LOP3.LUT R8, R25, 0xffff, RZ, 0xc0, !PT ;  /* 0x0000ffff19083812 */ /* 0x000fe200078ec0ff */
[----:B--2---:R-:W-:Y:S06]  /*3f40*/  @!P0 BRA `(.L_x_73) ;  /* 0x0000000000a48947 */ /* 0x004fec0003800000 */
[----:B-1----:R-:W-:Y:S01]  /*3f50*/  IMAD.HI.U32 R35, R22, R7, RZ ;  /* 0x0000000716237227 */ /* 0x002fe200078e00ff */
[----:B------:R-:W-:Y:S02]  /*3f60*/  ISETP.NE.AND P0, PT, R6, 0x1, PT ;  /* 0x000000010600780c */ /* 0x000fe40003f05270 */
[----:B------:R-:W-:Y:S01]  /*3f70*/  ISETP.NE.AND P2, PT, R40, 0x1, PT ;  /* 0x000000012800780c */ /* 0x000fe20003f45270 */
[----:B----4-:R-:W-:Y:S01]  /*3f80*/  IMAD.HI.U32 R34, R19, R16, RZ ;  /* 0x0000001013227227 */ /* 0x010fe200078e00ff */
[----:B------:R-:W-:Y:S02]  /*3f90*/  SHF.R.U32.HI R35, RZ, R18, R35 ;  /* 0x00000012ff237219 */ /* 0x000fe40000011623 */
[----:B------:R-:W-:Y:S01]  /*3fa0*/  ISETP.NE.AND P4, PT, R2, 0x1, PT ;  /* 0x000000010200780c */ /* 0x000fe20003f85270 */
[----:B------:R-:W-:Y:S01]  /*3fb0*/  IMAD.HI.U32 R36, R13, R16, RZ ;  /* 0x000000100d247227 */ /* 0x000fe200078e00ff */
[----:B------:R-:W-:Y:S02]  /*3fc0*/  SHF.R.U32.HI R34, RZ, R17, R34 ;  /* 0x00000011ff227219 */ /* 0x000fe40000011622 */
[----:B------:R-:W-:Y:S01]  /*3fd0*/  SEL R3, R22, R35, !P0 ;  /* 0x0000002316037207 */ /* 0x000fe20004000000 */
[C---:B------:R-:W-:Y:S01]  /*3fe0*/  IMAD.HI.U32 R35, R8.reuse, R7, RZ ;  /* 0x0000000708237227 */ /* 0x040fe200078e00ff */
[----:B------:R-:W-:Y:S02]  /*3ff0*/  SEL R11, R19, R34, !P4 ;  /* 0x00000022130b7207 */ /* 0x000fe40006000000 */
[----:B------:R-:W-:Y:S01]  /*4000*/  SHF.R.U32.HI R36, RZ, R17, R36 ;  /* 0x00000011ff247219 */ /* 0x000fe20000011624 */
[----:B------:R-:W-:Y:S01]  /*4010*/  IMAD.HI.U32 R38, R3, R4, RZ ;  /* 0x0000000403267227 */ /* 0x000fe200078e00ff */
[----:B------:R-:W-:Y:S03]  /*4020*/  SHF.R.U32.HI R35, RZ, R18, R35 ;  /* 0x00000012ff237219 */ /* 0x000fe60000011623 */
[----:B------:R-:W-:Y:S01]  /*4030*/  IMAD.HI.U32 R34, R11, R4, RZ ;  /* 0x000000040b227227 */ /* 0x000fe200078e00ff */
[----:B------:R-:W-:Y:S02]  /*4040*/  @P2 SHF.R.U32.HI R3, RZ, R5, R38 ;  /* 0x00000005ff032219 */ /* 0x000fe40000011626 */
[----:B------:R-:W-:Y:S02]  /*4050*/  SEL R9, R8, R35, !P0 ;  /* 0x0000002308097207 */ /* 0x000fe40004000000 */
[----:B------:R-:W-:Y:S01]  /*4060*/  @P2 SHF.R.U32.HI R11, RZ, R5, R34 ;  /* 0x00000005ff0b2219 */ /* 0x000fe20000011622 */
[C---:B------:R-:W-:Y:S01]  /*4070*/  IMAD R10, R40.reuse, R3, RZ ;  /* 0x00000003280a7224 */ /* 0x040fe200078e02ff */
[----:B------:R-:W-:Y:S01]  /*4080*/  SEL R3, R13, R36, !P4 ;  /* 0x000000240d037207 */ /* 0x000fe20006000000 */
[C---:B------:R-:W-:Y:S03]  /*4090*/  IMAD.HI.U32 R14, R9.reuse, R4, RZ ;  /* 0x00000004090e7227 */ /* 0x040fe600078e00ff */
[----:B------:R-:W-:Y:S01]  /*40a0*/  ISETP.GE.AND P0, PT, R9, R10, PT ;  /* 0x0000000a0900720c */ /* 0x000fe20003f06270 */
[C---:B------:R-:W-:Y:S01]  /*40b0*/  IMAD R12, R40.reuse, R11, RZ ;  /* 0x0000000b280c7224 */ /* 0x040fe200078e02ff */
[-C--:B------:R-:W-:Y:S04]  /*40c0*/  SHF.R.U32.HI R14, RZ, R5.reuse, R14 ;  /* 0x00000005ff0e7219 */ /* 0x080fe8000001160e */
[----:B------:R-:W-:Y:S02]  /*40d0*/  ISETP.GE.OR P0, PT, R3, R12, P0 ;  /* 0x0000000c0300720c */ /* 0x000fe40000706670 */
[----:B------:R-:W-:Y:S05]  /*40e0*/  SEL R15, R9, R14, !P2 ;  /* 0x0000000e090f7207 */ /* 0x000fea0005000000 */
[----:B------:R-:W-:Y:S04]  /*40f0*/  IMAD.MOV R14, RZ, RZ, -R15 ;  /* 0x000000ffff0e7224 */ /* 0x000fe800078e0a0f */
[----:B------:R-:W-:Y:S02]  /*4100*/  IMAD R14, R40, R14, R9 ;  /* 0x0000000e280e7224 */ /* 0x000fe400078e0209 */
[C---:B------:R-:W-:Y:S05]  /*4110*/  @!P0 IMAD.HI.U32 R10, R3.reuse, R4, RZ ;  /* 0x00000004030a8227 */ /* 0x040fea00078e00ff */
[----:B------:R-:W-:Y:S04]  /*4120*/  @!P0 SHF.R.U32.HI R10, RZ, R5, R10 ;  /* 0x00000005ff0a8219 */ /* 0x000fe8000001160a */
[----:B------:R-:W-:Y:S01]  /*4130*/  @!P0 SEL R0, R3, R10, !P2 ;  /* 0x0000000a03008207 */ /* 0x000fe20005000000 */
[----:B------:R-:W-:Y:S03]  /*4140*/  IMAD.MOV R10, RZ, RZ, -R3 ;  /* 0x000000ffff0a7224 */ /* 0x000fe600078e0a03 */
[----:B------:R-:W-:Y:S01]  /*4150*/  @!P0 IADD3 R15, PT, PT, R15, -R0, RZ ;  /* 0x800000000f0f8210 */ /* 0x000fe20007ffe0ff */
[----:B------:R-:W-:Y:S01]  /*4160*/  @!P0 IMAD R0, R11, R14, R0 ;  /* 0x0000000e0b008224 */ /* 0x000fe200078e0200 */
[----:B------:R-:W-:Y:S01]  /*4170*/  IADD3 R11, PT, PT, -R9, RZ, RZ ;  /* 0x000000ff090b7210 */ /* 0x000fe20007ffe1ff */
[----:B------:R-:W-:Y:S02]  /*4180*/  IMAD R13, R2, R10, R13 ;  /* 0x0000000a020d7224 */ /* 0x000fe400078e020d */
[----:B------:R-:W-:Y:S02]  /*4190*/  @!P0 IMAD R9, R15, R40, R3 ;  /* 0x000000280f098224 */ /* 0x000fe400078e0203 */
[----:B------:R-:W-:Y:S02]  /*41a0*/  @!P0 IMAD.MOV.U32 R3, RZ, RZ, R0 ;  /* 0x000000ffff038224 */ /* 0x000fe400078e0000 */
[----:B------:R-:W-:Y:S02]  /*41b0*/  IMAD R8, R6, R11, R8 ;  /* 0x0000000b06087224 */ /* 0x000fe400078e0208 */
[----:B------:R-:W-:Y:S02]  /*41c0*/  IMAD R13, R3, R2, R13 ;  /* 0x00000002030d7224 */ /* 0x000fe400078e020d */
[----:B------:R-:W-:Y:S02]  /*41d0*/  IMAD R8, R9, R6, R8 ;  /* 0x0000000609087224 */ /* 0x000fe400078e0208 */
.L_x_73:
[----:B------:R-:W-:Y:S05]  /*41e0*/  BRA.U UP1, `(.L_x_74) ;  /* 0x0000000101107547 */ /* 0x000fea000b800000 */
[----:B------:R-:W-:Y:S04]  /*41f0*/  MOV R0, UR6 ;  /* 0x0000000600007c02 */ /* 0x000fe80008000f00 */
[----:B------:R-:W-:Y:S04]  /*4200*/  SHF.L.U32 R3, R0, 0x1f, RZ ;  /* 0x0000001f00037819 */ /* 0x000fe800000006ff */
[----:B------:R-:W2:Y:S02]  /*4210*/  SYNCS.PHASECHK.TRANS64.TRYWAIT P0, [UR7+0xa8], R3 ;  /* 0x0000a803ff0075a7 */ /* 0x000ea40008001107 */
[----:B--2---:R-:W-:Y:S05]  /*4220*/  @!P0 BRA `(.L_x_75) ;  /* 0x0000003800bc8947 */ /* 0x004fea0003800000 */
.L_x_74:
[----:B------:R-:W-:Y:S02]  /*4230*/  R2UR UR19, R21 ;  /* 0x00000000151372ca */ /* 0x000fe400000e0000 */
[----:B------:R-:W-:Y:S02]  /*4240*/  R2UR UR18, R20 ;  /* 0x00000000141272ca */ /* 0x000fe400000e0000 */
[----:B------:R-:W-:Y:S02]  /*4250*/  ISETP.NE.U32.AND P2, PT, RZ, UR4, PT ;  /* 0x00000004ff007c0c */ /* 0x000fe4000bf45070 */
[----:B------:R-:W-:Y:S02]  /*4260*/  SHF.L.U32 R12, R31, 0x1f, RZ ;  /* 0x0000001f1f0c7819 */ /* 0x000fe400000006ff */
[----:B------:R-:W-:Y:S05]  /*4270*/  ISETP.NE.AND.EX P2, PT, RZ, UR5, PT, P2 ;  /* 0x00000005ff007c0c */ /* 0x000fea000bf45320 */
[----:B------:R-:W-:Y:S02]  /*4280*/  USHF.L.U32 UR19, UR19, 0x6, URZ ;  /* 0x0000000613137899 */ /* 0x000fe400080006ff */
[----:B------:R-:W-:Y:S01]  /*4290*/  USHF.L.U32 UR18, UR18, 0x7, URZ ;  /* 0x0000000712127899 */ /* 0x000fe200080006ff */
[----:B------:R-:W-:Y:S11]  /*42a0*/  BRA.U !UP3, `(.L_x_76) ;  /* 0x000000010b347547 */ /* 0x000ff6000b800000 */
[----:B------:R-:W-:Y:S01]  /*42b0*/  UPLOP3.LUT UP0, UPT, UPT, UPT, UP2, 0x80, 0x8 ;  /* 0x000000000008789c */ /* 0x000fe20003f0f020 */
[----:B--2---:R-:W-:Y:S02]  /*42c0*/  HFMA2 R0, -RZ, RZ, 0, 5.9604644775390625e-08 ;  /* 0x00000001ff007431 */ /* 0x004fe400000001ff */
[----:B------:R-:W-:Y:S03]  /*42d0*/  IMAD.MOV.U32 R91, RZ, RZ, 0x1 ;  /* 0x00000001ff5b7424 */ /* 0x000fe600078e00ff */
[----:B------:R-:W-:Y:S05]  /*42e0*/  PLOP3.LUT P0, PT, PT, PT, UP0, 0x80, 0x8 ;  /* 0x000000000008781c */ /* 0x000fea0003f0f008 */
[----:B------:R-:W2:Y:S01]  /*42f0*/  @UP0 LDCU.64 UR10, c[0x0][0x888] ;  /* 0x00011100ff0a07ac */ /* 0x000ea20008000a00 */
[----:B------:R-:W-:Y:S07]  /*4300*/  @UP0 UIMAD UR8, UR36, UR4, URZ ;  /* 0x00000004240802a4 */ /* 0x000fee000f8e02ff */
[----:B------:R-:W-:Y:S01]  /*4310*/  @!P0 PRMT R91, R0, 0x7610, R91 ;  /* 0x00007610005b8816 */ /* 0x000fe2000000005b */
[----:B--2---:R-:W-:Y:S03]  /*4320*/  @UP0 UIMAD.WIDE UR10, UR8, 0x4, UR10 ;  /* 0x00000004080a08a5 */ /* 0x004fe6000f8e020a */
[----:B------:R-:W2:Y:S03]  /*4330*/  @!UP0 LDCU UR8, c[0x0][0x880] ;  /* 0x00011000ff0887ac */ /* 0x000ea60008000800 */
[----:B------:R-:W-:Y:S01]  /*4340*/  IMAD.U32 R10, RZ, RZ, UR10 ;  /* 0x0000000aff0a7e24 */ /* 0x000fe2000f8e00ff */
[----:B------:R-:W-:Y:S05]  /*4350*/  MOV R11, UR11 ;  /* 0x0000000b000b7c02 */ /* 0x000fea0008000f00 */
[----:B-----5:R3:W5:Y:S02]  /*4360*/  @P0 LDG.E R50, desc[UR46][R10.64] ;  /* 0x0000002e0a320981 */ /* 0x020764000c1e1900 */
[----:B--23--:R-:W-:Y:S07]  /*4370*/  @!P0 IMAD.U32 R50, RZ, RZ, UR8 ;  /* 0x00000008ff328e24 */ /* 0x00cfee000f8e00ff */
.L_x_76:
[----:B-----5:R-:W-:Y:S01]  /*4380*/  @!P2 ISETP.EQ.AND P0, PT, R50, RZ, PT ;  /* 0x000000ff3200a20c */ /* 0x020fe20003f02270 */
[----:B------:R-:W-:Y:S01]  /*4390*/  @!UPT UIADD3 URZ, UPT, UPT, URZ, URZ, URZ ;  /* 0x000000fffffff290 */ /* 0x000fe2000fffe0ff */
[----:B------:R-:W-:Y:S11]  /*43a0*/  @!P2 BRA `(.L_x_77) ;  /* 0x000000000014a947 */ /* 0x000ff60003800000 */
[----:B------:R-:W-:Y:S02]  /*43b0*/  LOP3.LUT P2, RZ, R91, 0xff, RZ, 0xc0, !PT ;  /* 0x000000ff5bff7812 */ /* 0x000fe4000784c0ff */
[----:B------:R-:W-:Y:S04]  /*43c0*/  PLOP3.LUT P0, PT, PT, PT, UP0, 0x80, 0x8 ;  /* 0x000000000008781c */ /* 0x000fe80003f0f008 */
[----:B------:R-:W-:Y:S07]  /*43d0*/  PLOP3.LUT P0, PT, P0, PT, PT, 0x8, 0x80 ;  /* 0x000000000080781c */ /* 0x000fee000070e170 */
[----:B------:R-:W-:Y:S11]  /*43e0*/  @P2 ISETP.EQ.AND P0, PT, R50, RZ, PT ;  /* 0x000000ff3200220c */ /* 0x000ff60003f02270 */
[----:B------:R-:W-:Y:S02]  /*43f0*/  @!UPT UIADD3 URZ, UPT, UPT, URZ, URZ, URZ ;  /* 0x000000fffffff290 */ /* 0x000fe4000fffe0ff */
.L_x_77:
[----:B------:R-:W3:Y:S01]  /*4400*/  SYNCS.PHASECHK.TRANS64.TRYWAIT P2, [UR7+0x90], R12 ;  /* 0x0000900cff0075a7 */ /* 0x000ee20008041107 */
[----:B------:R-:W-:Y:S04]  /*4410*/  ELECT P4, URZ, PT ;  /* 0x0000000000ff782f */ /* 0x000fe80003880000 */
[----:B------:R-:W-:Y:S11]  /*4420*/  PLOP3.LUT P4, PT, P0, P4, PT, 0xf2, 0x2f ;  /* 0x00000000002f781c */ /* 0x000ff60000789e72 */
[----:B------:R-:W-:Y:S02]  /*4430*/  @!UPT UIADD3 URZ, UPT, UPT, URZ, URZ, URZ ;  /* 0x000000fffffff290 */ /* 0x000fe4000fffe0ff */
[----:B-1----:R-:W-:Y:S05]  /*4440*/  @!P4 IADD3 R21, P0, PT, R32, 0x580, RZ ;  /* 0x000005802015c810 */ /* 0x002fea0007f1e0ff */
[----:B------:R-:W-:Y:S01]  /*4450*/  @!P4 IMAD.X R20, RZ, RZ, R33, P0 ;  /* 0x000000ffff14c224 */ /* 0x000fe200000e0621 */
[----:B---3--:R-:W-:Y:S07]  /*4460*/  @!P2 BRA `(.L_x_78) ;  /* 0x000000380044a947 */ /* 0x008fee0003800000 */
.L_x_147:
[----:B------:R-:W3:Y:S01]  /*4470*/  LDC.64 R14, c[0x0][0xb10] ;  /* 0x0002c400ff0e7b82 */ /* 0x000ee20000000a00 */
[----:B------:R-:W-:Y:S01]  /*4480*/  @!P4 R2UR UR8, R20 ;  /* 0x000000001408c2ca */ /* 0x000fe200000e0000 */
[----:B------:R-:W-:Y:S01]  /*4490*/  VOTEU.ALL UP1, P4 ;  /* 0x0000000000ff7886 */ /* 0x000fe20002020000 */
[----:B------:R-:W-:Y:S01]  /*44a0*/  @!P4 R2UR UR9, R21 ;  /* 0x000000001509c2ca */ /* 0x000fe200000e0000 */
[----:B------:R-:W-:Y:S01]  /*44b0*/  UMOV UR10, 0x0 ;  /* 0x00000000000a7882 */ /* 0x000fe20000000000 */
[----:B------:R-:W-:Y:S03]  /*44c0*/  UMOV UR11, 0x10000000 ;  /* 0x10000000000b7882 */ /* 0x000fe60000000000 */
[----:B------:R-:W5:Y:S01]  /*44d0*/  LDC.64 R10, c[0x0][0xb18] ;  /* 0x0002c600ff0a7b82 */ /* 0x000f620000000a00 */
[----:B------:R-:W-:Y:S01]  /*44e0*/  @!UP1 UIADD3 UR16, UPT, UPT, UR7, 0x200, URZ ;  /* 0x0000020007109890 */ /* 0x000fe2000fffe0ff */
[----:B------:R-:W-:Y:S01]  /*44f0*/  @P3 SHF.R.U32.HI R28, RZ, 0x10, R25 ;  /* 0x00000010ff1c3819 */ /* 0x000fe20000011619 */
[----:B------:R-:W-:Y:S01]  /*4500*/  VOTEU.ALL UP1, P4 ;  /* 0x0000000000ff7886 */ /* 0x000fe20002020000 */
[----:B------:R-:W-:Y:S01]  /*4510*/  UMOV UR20, UR36 ;  /* 0x0000002400147c82 */ /* 0x000fe20008000000 */
[----:B------:R-:W-:Y:S03]  /*4520*/  VIADD R30, R30, 0x1 ;  /* 0x000000011e1e7836 */ /* 0x000fe60000000000 */
[----:B--2---:R-:W2:Y:S01]  /*4530*/  @!P1 LDC R0, c[0x0][0xb20] ;  /* 0x0002c800ff009b82 */ /* 0x004ea20000000800 */
[----:B------:R-:W-:Y:S01]  /*4540*/  IMAD.U32 R21, RZ, RZ, UR8 ;  /* 0x00000008ff157e24 */ /* 0x000fe2000f8e00ff */
[----:B------:R-:W-:Y:S06]  /*4550*/  UPRMT UR8, UR37, 0x654, UR17 ;  /* 0x0000065425087896 */ /* 0x000fec0008000011 */
[----:B-1----:R-:W1:Y:S01]  /*4560*/  @!P1 LDC R3, c[0x0][0xb0c] ;  /* 0x0002c300ff039b82 */ /* 0x002e620000000800 */
[----:B------:R-:W-:Y:S01]  /*4570*/  IMAD.U32 R20, RZ, RZ, UR9 ;  /* 0x00000009ff147e24 */ /* 0x000fe2000f8e00ff */
[----:B------:R-:W-:Y:S04]  /*4580*/  @!P4 R2UR UR15, R21 ;  /* 0x00000000150fc2ca */ /* 0x000fe800000e0000 */
[----:B------:R-:W-:Y:S01]  /*4590*/  @!P4 R2UR UR14, R20 ;  /* 0x00000000140ec2ca */ /* 0x000fe200000e0000 */
[----:B------:R-:W-:Y:S11]  /*45a0*/  @!P4 IMAD.MOV.U32 R20, RZ, RZ, 0x1000 ;  /* 0x00001000ff14c424 */ /* 0x000ff600078e00ff */
[----:B------:R-:W-:Y:S01]  /*45b0*/  @!UPT UIADD3 URZ, UPT, UPT, URZ, URZ, URZ ;  /* 0x000000fffffff290 */ /* 0x000fe2000fffe0ff */
[----:B------:R1:W-:Y:S01]  /*45c0*/  @!UP1 UTMALDG.3D [UR16], [UR14], desc[UR10] ;  /* 0x00000a100e0095b4 */ /* 0x0003e20008011000 */
[----:B------:R1:W-:Y:S02]  /*45d0*/  @!P4 SYNCS.ARRIVE.TRANS64.RED.A0TR RZ, [UR7+0x80], R20 ;  /* 0x00008014ffffc9a7 */ /* 0x0003e40008300407 */
[----:B-1----:R-:W-:Y:S01]  /*45e0*/  @!P1 ISETP.NE.AND P2, PT, R3, 0x1, PT ;  /* 0x000000010300980c */ /* 0x002fe20003f45270 */
[C---:B---3--:R-:W-:Y:S01]  /*45f0*/  @!P1 IMAD.HI.U32 R14, R13.reuse, R14, RZ ;  /* 0x0000000e0d0e9227 */ /* 0x048fe200078e00ff */
[----:B-----5:R-:W-:Y:S03]  /*4600*/  @!P1 ISETP.NE.AND P0, PT, R10, 0x1, PT ;  /* 0x000000010a00980c */ /* 0x020fe60003f05270 */
[C---:B------:R-:W-:Y:S01]  /*4610*/  @!P1 IMAD.HI.U32 R11, R8.reuse, R11, RZ ;  /* 0x0000000b080b9227 */ /* 0x040fe200078e00ff */
[----:B------:R-:W-:Y:S04]  /*4620*/  @!P1 SHF.R.U32.HI R14, RZ, R15, R14 ;  /* 0x0000000fff0e9219 */ /* 0x000fe8000001160e */
[----:B--2---:R-:W-:Y:S01]  /*4630*/  @!P1 SHF.R.U32.HI R9, RZ, R0, R11 ;  /* 0x00000000ff099219 */ /* 0x004fe2000001160b */
[----:B------:R-:W-:Y:S01]  /*4640*/  SYNCS.ARRIVE.TRANS64.RED.A1T0 RZ, [UR8], RZ ;  /* 0x000000ffffff79a7 */ /* 0x000fe20008100408 */
[----:B------:R-:W-:Y:S02]  /*4650*/  @!P1 SEL R14, R13, R14, !P2 ;  /* 0x0000000e0d0e9207 */ /* 0x000fe40005000000 */
[----:B------:R-:W-:Y:S01]  /*4660*/  @!P1 SEL R9, R8, R9, !P0 ;  /* 0x0000000908099207 */ /* 0x000fe20004000000 */
[----:B------:R-:W1:Y:S04]  /*4670*/  SYNCS.PHASECHK.TRANS64.TRYWAIT P5, [UR7+0x98], R12 ;  /* 0x0000980cff0075a7 */ /* 0x000e6800080a1107 */
[----:B------:R-:W-:Y:S02]  /*4680*/  @!P1 IMAD.IADD R0, R9, 0x1, -R14 ;  /* 0x0000000109009824 */ /* 0x000fe400078e0a0e */
[----:B------:R-:W-:Y:S02]  /*4690*/  @!P1 IMAD.IADD R9, R14, 0x1, -R9 ;  /* 0x000000010e099824 */ /* 0x000fe400078e0a09 */
[----:B------:R-:W-:Y:S02]  /*46a0*/  @!P1 IMAD R13, R0, R3, R13 ;  /* 0x00000003000d9224 */ /* 0x000fe400078e020d */
[----:B------:R-:W-:Y:S01]  /*46b0*/  @!P1 IMAD R8, R9, R10, R8 ;  /* 0x0000000a09089224 */ /* 0x000fe200078e0208 */
[----:B-1----:R-:W-:Y:S06]  /*46c0*/  @!P5 BRA `(.L_x_79) ;  /* 0x0000003400c4d947 */ /* 0x002fec0003800000 */
.L_x_149:
[----:B-1----:R-:W-:Y:S01]  /*46d0*/  @!P4 IADD3 R3, P0, PT, R32, 0x580, RZ ;  /* 0x000005802003c810 */ /* 0x002fe20007f1e0ff */
[----:B------:R-:W-:Y:S01]  /*46e0*/  VOTEU.ALL UP1, P4 ;  /* 0x0000000000ff7886 */ /* 0x000fe20002020000 */
[----:B------:R-:W-:Y:S01]  /*46f0*/  UMOV UR20, 0x0 ;  /* 0x0000000000147882 */ /* 0x000fe20000000000 */
[----:B------:R-:W-:Y:S01]  /*4700*/  UMOV UR21, 0x10000000 ;  /* 0x1000000000157882 */ /* 0x000fe20000000000 */
[----:B------:R-:W-:Y:S01]  /*4710*/  @!P4 R2UR UR9, R3 ;  /* 0x000000000309c2ca */ /* 0x000fe200000e0000 */
[----:B------:R-:W-:Y:S01]  /*4720*/  @!P4 IMAD.X R0, RZ, RZ, R33, P0 ;  /* 0x000000ffff00c224 */ /* 0x000fe200000e0621 */
[----:B------:R-:W-:Y:S01]  /*4730*/  @!UP1 UIADD3 UR10, UPT, UPT, UR18, 0x40, URZ ;  /* 0x00000040120a9890 */ /* 0x000fe2000fffe0ff */
[----:B------:R-:W-:Y:S01]  /*4740*/  ISETP.NE.AND P0, PT, R30, 0x2, PT ;  /* 0x000000021e00780c */ /* 0x000fe20003f05270 */
[----:B------:R-:W-:Y:S01]  /*4750*/  UMOV UR11, UR19 ;  /* 0x00000013000b7c82 */ /* 0x000fe20008000000 */
[----:B------:R-:W-:Y:S01]  /*4760*/  UMOV UR12, UR36 ;  /* 0x00000024000c7c82 */ /* 0x000fe20008000000 */
[----:B------:R-:W-:Y:S01]  /*4770*/  @!P4 R2UR UR8, R0 ;  /* 0x000000000008c2ca */ /* 0x000fe200000e0000 */
[----:B------:R-:W-:Y:S01]  /*4780*/  IMAD.IADD R20, R8, 0x1, R83 ;  /* 0x0000000108147824 */ /* 0x000fe200078e0253 */
[----:B------:R-:W-:Y:S01]  /*4790*/  @P3 R2UR UR36, R28 ;  /* 0x000000001c2432ca */ /* 0x000fe200000e0000 */
[----:B------:R-:W-:Y:S01]  /*47a0*/  IMAD.IADD R21, R13, 0x1, R90 ;  /* 0x000000010d157824 */ /* 0x000fe200078e025a */
[----:B------:R-:W-:Y:S02]  /*47b0*/  SEL R0, RZ, 0x1, P0 ;  /* 0x00000001ff007807 */ /* 0x000fe40000000000 */
[----:B------:R-:W-:Y:S01]  /*47c0*/  LOP3.LUT R31, R31, 0x1, RZ, 0x3c, !PT ;  /* 0x000000011f1f7812 */ /* 0x000fe200078e3cff */
[----:B------:R-:W-:Y:S01]  /*47d0*/  IMAD.U32 R10, RZ, RZ, UR9 ;  /* 0x00000009ff0a7e24 */ /* 0x000fe2000f8e00ff */
[----:B------:R-:W-:Y:S01]  /*47e0*/  @!UP1 UIADD3 UR9, UPT, UPT, UR7, 0x88, URZ ;  /* 0x0000008807099890 */ /* 0x000fe2000fffe0ff */
[----:B------:R-:W-:Y:S02]  /*47f0*/  LOP3.LUT R29, R29, R0, RZ, 0x3c, !PT ;  /* 0x000000001d1d7212 */ /* 0x000fe400078e3cff */
[----:B------:R-:W-:Y:S02]  /*4800*/  SEL R30, R30, RZ, P0 ;  /* 0x000000ff1e1e7207 */ /* 0x000fe40000000000 */
[----:B------:R-:W-:Y:S01]  /*4810*/  IMAD.U32 R11, RZ, RZ, UR8 ;  /* 0x00000008ff0b7e24 */ /* 0x000fe2000f8e00ff */
[----:B------:R-:W-:Y:S01]  /*4820*/  @!P4 R2UR UR14, R10 ;  /* 0x000000000a0ec2ca */ /* 0x000fe200000e0000 */
[----:B------:R-:W-:Y:S01]  /*4830*/  @!UP1 UIADD3 UR8, UPT, UPT, UR7, 0x1200, URZ ;  /* 0x0000120007089890 */ /* 0x000fe2000fffe0ff */
[----:B------:R-:W-:Y:S02]  /*4840*/  VOTEU.ALL UP1, P4 ;  /* 0x0000000000ff7886 */ /* 0x000fe40002020000 */
[----:B------:R-:W-:Y:S11]  /*4850*/  @!P4 R2UR UR15, R11 ;  /* 0x000000000b0fc2ca */ /* 0x000ff600000e0000 */
[----:B------:R-:W-:Y:S02]  /*4860*/  @!UPT UIADD3 URZ, UPT, UPT, URZ, URZ, URZ ;  /* 0x000000fffffff290 */ /* 0x000fe4000fffe0ff */
[----:B------:R2:W-:Y:S01]  /*4870*/  @!UP1 UTMALDG.3D [UR8], [UR14], desc[UR20] ;  /* 0x000014080e0095b4 */ /* 0x0005e20008011000 */
[----:B------:R2:W-:Y:S01]  /*4880*/  @!P4 SYNCS.ARRIVE.TRANS64.RED.A0TR RZ, [UR7+0x88], R23 ;  /* 0x00008817ffffc9a7 */ /* 0x0005e20008300407 */
[----:B------:R-:W-:Y:S01]  /*4890*/  UPLOP3.LUT UP1, UPT, UPT, UPT, UPT, 0x80, 0x8 ;  /* 0x000000000008789c */ /* 0x000fe20003f2f070 */
[----:B------:R-:W-:Y:S01]  /*48a0*/  SYNCS.ARRIVE.TRANS64.RED.A1T0 RZ, [UR13], RZ ;  /* 0x000000ffffff79a7 */ /* 0x000fe2000810040d */
[----:B------:R-:W-:Y:S09]  /*48b0*/  @P3 BRA `(.L_x_80) ;  /* 0xfffffff400503947 */ /* 0x000ff2000383ffff */
[----:B------:R-:W-:-:S04]  /*48c0*/  SHF.L.U32 R3, R31, 0x1f, RZ ;  /* 0x0000001f1f037819 */ /* 0x000fc800000006ff */
[----:B------:R-:W1:Y:S02]  /*48d0*/  SYNCS.PHASECHK.TRANS64.TRYWAIT P0, [UR7+0x90], R3 ;  /* 0x00009003ff0075a7 */ /* 0x000e640008001107 */
[----:B-1----:R-:W-:Y:S05]  /*48e0*/  @!P0 BRA `(.L_x_81) ;  /* 0x0000003400548947 */ /* 0x002fea0003800000 */
.L_x_151:
[----:B-1----:R-:W-:-:S07]  /*48f0*/  MOV R0, UR7 ;  /* 0x0000000700007c02 */ /* 0x002fce0008000f00 */
.L_x_82:
[----:B-1----:R-:W-:-:S04]  /*4900*/  SHF.L.U32 R3, R31, 0x1f, RZ ;  /* 0x0000001f1f037819 */ /* 0x002fc800000006ff */
[----:B------:R1:W3:Y:S03]  /*4910*/  SYNCS.PHASECHK.TRANS64.TRYWAIT P0, [R0+URZ+0x98], R3 ;  /* 0x00009803000075a7 */ /* 0x0002e600080011ff */
[----:B---3--:R-:W-:Y:S05]  /*4920*/  @!P0 NANOSLEEP.SYNCS 0x989680 ;  /* 0x009896800000895d */ /* 0x008fea0003900000 */
[----:B------:R-:W3:Y:S02]  /*4930*/  @!P0 SYNCS.PHASECHK.TRANS64 P0, [R0+URZ+0x98], R3 ;  /* 0x00009803000085a7 */ /* 0x000ee400080010ff */
[----:B--23--:R-:W-:Y:S05]  /*4940*/  @P0 EXIT ;  /* 0x000000000000094d */ /* 0x00cfea0003800000 */
[----:B------:R-:W-:Y:S05]  /*4950*/  BRA `(.L_x_82) ;  /* 0xfffffffc00e87947 */ /* 0x000fea000383ffff */
.L_x_71:
[----:B------:R-:W-:-:S06]  /*4960*/  UISETP.GE.AND UP1, UPT, UR8, 0x4, UPT ;  /* 0x000000040800788c */ /* 0x000fcc000bf26270 */
[----:B------:R-:W-:-:S13]  /*4970*/  PLOP3.LUT P0, PT, PT, PT, UP1, 0x80, 0x8 ;  /* 0x000000000008781c */ /* 0x000fda0003f0f018 */
[----:B------:R-:W-:Y:S05]  /*4980*/  @!P0 EXIT ;  /* 0x000000000000894d */ /* 0x000fea0003800000 */
[----:B------:R-:W-:Y:S01]  /*4990*/  BAR.SYNC.DEFER_BLOCKING 0x6, 0xa0 ;  /* 0x0182800000007b1d */ /* 0x000fe20000010000 */
[C---:B------:R-:W-:Y:S01]  /*49a0*/  IMAD.SHL.U32 R2, R103.reuse, 0x40, RZ ;  /* 0x0000004067027824 */ /* 0x040fe200078e00ff */
[C---:B------:R-:W-:Y:S01]  /*49b0*/  LOP3.LUT R105, R103.reuse, 0x60, RZ, 0xc0, !PT ;  /* 0x0000006067697812 */ /* 0x040fe200078ec0ff */
[C---:B------:R-:W-:Y:S02]  /*49c0*/  IMAD.SHL.U32 R95, R103.reuse, 0x20, RZ ;  /* 0x00000020675f7824 */ /* 0x040fe400078e00ff */
[----:B------:R-:W-:Y:S02]  /*49d0*/  HFMA2 R44, -RZ, RZ, 0, 0 ;  /* 0x00000000ff2c7431 */ /* 0x000fe400000001ff */
[C---:B------:R-:W-:Y:S01]  /*49e0*/  IMAD.SHL.U32 R0, R103.reuse, 0x8, RZ ;  /* 0x0000000867007824 */ /* 0x040fe200078e00ff */
[----:B------:R-:W-:Y:S01]  /*49f0*/  UMOV UR49, 0x400 ;  /* 0x0000040000317882 */ /* 0x000fe20000000000 */
[----:B------:R-:W1:Y:S01]  /*4a00*/  LDC R93, c[0x0][0x370] ;  /* 0x0000dc00ff5d7b82 */ /* 0x000e620000000800 */
[----:B------:R-:W-:Y:S01]  /*4a10*/  ULEA UR49, UR37, UR49, 0x18 ;  /* 0x0000003125317291 */ /* 0x000fe2000f8ec0ff */
[----:B------:R-:W-:Y:S01]  /*4a20*/  LOP3.LUT R5, R2, 0x180, RZ, 0xc0, !PT ;  /* 0x0000018002057812 */ /* 0x000fe200078ec0ff */
[----:B------:R-:W-:Y:S01]  /*4a30*/  IMAD.U32 R46, R103, 0x10000, RZ ;  /* 0x00010000672e7824 */ /* 0x000fe200078e00ff */
[----:B------:R-:W-:Y:S01]  /*4a40*/  LOP3.LUT R95, R95, 0xc00, RZ, 0xc0, !PT ;  /* 0x00000c005f5f7812 */ /* 0x000fe200078ec0ff */
[----:B------:R-:W-:Y:S01]  /*4a50*/  UIADD3 UR4, UPT, UPT, UR49, 0x2200, URZ ;  /* 0x0000220031047890 */ /* 0x000fe2000fffe0ff */
[----:B------:R-:W-:Y:S01]  /*4a60*/  LOP3.LUT R0, R5, 0x30, R0, 0xf8, !PT ;  /* 0x0000003005007812 */ /* 0x000fe200078ef800 */
[----:B------:R-:W-:Y:S01]  /*4a70*/  IMAD.SHL.U32 R5, R103, 0x2, RZ ;  /* 0x0000000267057824 */ /* 0x000fe200078e00ff */
[----:B------:R-:W2:Y:S01]  /*4a80*/  LDC R42, c[0x0][0xb0c] ;  /* 0x0002c300ff2a7b82 */ /* 0x000ea20000000800 */
[----:B------:R-:W-:Y:S01]  /*4a90*/  LOP3.LUT R95, R95, 0x40, R2, 0xf8, !PT ;  /* 0x000000405f5f7812 */ /* 0x000fe200078ef802 */
[----:B------:R-:W-:Y:S01]  /*4aa0*/  IMAD.MOV.U32 R102, RZ, RZ, RZ ;  /* 0x000000ffff667224 */ /* 0x000fe200078e00ff */
[----:B------:R-:W-:Y:S01]  /*4ab0*/  LOP3.LUT R46, R46, 0x600000, RZ, 0xc0, !PT ;  /* 0x006000002e2e7812 */ /* 0x000fe200078ec0ff */
[----:B------:R-:W-:Y:S01]  /*4ac0*/  IMAD.MOV.U32 R107, RZ, RZ, RZ ;  /* 0x000000ffff6b7224 */ /* 0x000fe200078e00ff */
[----:B------:R-:W-:-:S02]  /*4ad0*/  LOP3.LUT R0, R0, 0x20, R5, 0x78, !PT ;  /* 0x0000002000007812 */ /* 0x000fc400078e7805 */
[----:B------:R-:W-:Y:S02]  /*4ae0*/  CS2R R100, SRZ ;  /* 0x0000000000647805 */ /* 0x000fe4000001ff00 */
[----:B------:R-:W-:Y:S01]  /*4af0*/  LOP3.LUT R95, R95, 0x200, R2, 0xf8, !PT ;  /* 0x000002005f5f7812 */ /* 0x000fe200078ef802 */
[----:B------:R-:W4:Y:S01]  /*4b00*/  LDC R92, c[0x0][0xb20] ;  /* 0x0002c800ff5c7b82 */ /* 0x000f220000000800 */
[----:B------:R-:W3:Y:S01]  /*4b10*/  LDS R3, [UR49+0x160] ;  /* 0x00016031ff037984 */ /* 0x000ee20008000800 */
[----:B------:R-:W-:Y:S01]  /*4b20*/  LOP3.LUT R103, R103, 0x2, RZ, 0xc0, !PT ;  /* 0x0000000267677812 */ /* 0x000fe200078ec0ff */
[----:B------:R-:W-:Y:S01]  /*4b30*/  IMAD.MOV.U32 R99, RZ, RZ, RZ ;  /* 0x000000ffff637224 */ /* 0x000fe200078e00ff */
[----:B------:R-:W-:Y:S01]  /*4b40*/  LOP3.LUT R95, R95, R0, RZ, 0xfc, !PT ;  /* 0x000000005f5f7212 */ /* 0x000fe200078efcff */
[----:B------:R-:W-:Y:S01]  /*4b50*/  IMAD.U32 R104, RZ, RZ, UR4 ;  /* 0x00000004ff687e24 */ /* 0x000fe2000f8e00ff */
[----:B------:R-:W-:Y:S01]  /*4b60*/  IADD3 R97, PT, PT, -R103, RZ, RZ ;  /* 0x000000ff67617210 */ /* 0x000fe20007ffe1ff */
[----:B------:R-:W1:Y:S01]  /*4b70*/  LDCU.64 UR52, c[0x0][0x348] ;  /* 0x00006900ff3477ac */ /* 0x000e620008000a00 */
[----:B------:R-:W1:Y:S01]  /*4b80*/  LDC R41, c[0x0][0xb30] ;  /* 0x0002cc00ff297b82 */ /* 0x000e620000000800 */
[----:B------:R-:W1:Y:S01]  /*4b90*/  LDCU.64 UR38, c[0x0][0x888] ;  /* 0x00011100ff2677ac */ /* 0x000e620008000a00 */
[----:B------:R-:W1:Y:S06]  /*4ba0*/  LDCU.64 UR44, c[0x0][0x890] ;  /* 0x00011200ff2c77ac */ /* 0x000e6c0008000a00 */
[----:B------:R-:W1:Y:S01]  /*4bb0*/  LDC.64 R88, c[0x0][0xb10] ;  /* 0x0002c400ff587b82 */ /* 0x000e620000000a00 */
[----:B------:R-:W-:-:S07]  /*4bc0*/  UIADD3 UR48, UPT, UPT, UR49, 0x200, URZ ;  /* 0x0000020031307890 */ /* 0x000fce000fffe0ff */
[----:B------:R-:W1:Y:S08]  /*4bd0*/  LDC.64 R38, c[0x0][0xb18] ;  /* 0x0002c600ff267b82 */ /* 0x000e700000000a00 */
[----:B------:R-:W1:Y:S08]  /*4be0*/  LDC.64 R36, c[0x0][0xb28] ;  /* 0x0002ca00ff247b82 */ /* 0x000e700000000a00 */
[----:B------:R-:W1:Y:S01]  /*4bf0*/  LDC.64 R86, c[0x0][0x8b0] ;  /* 0x00022c00ff567b82 */ /* 0x000e620000000a00 */
[----:B---3--:R-:W-:-:S07]  /*4c00*/  IMAD.IADD R46, R3, 0x1, R46 ;  /* 0x00000001032e7824 */ /* 0x008fce00078e022e */
[----:B------:R-:W3:Y:S08]  /*4c10*/  LDC.64 R84, c[0x0][0x8a8] ;  /* 0x00022a00ff547b82 */ /* 0x000ef00000000a00 */
[----:B--2-4-:R-:W1:Y:S02]  /*4c20*/  LDC R94, c[0x0][0x374] ;  /* 0x0000dd00ff5e7b82 */ /* 0x014e640000000800 */
.L_x_108:
[----:B------:R-:W-:Y:S02]  /*4c30*/  LEA R0, R107, UR49, 0x3 ;  /* 0x000000316b007c11 */ /* 0x000fe4000f8e18ff */
[----:B------:R-:W-:Y:S02]  /*4c40*/  SHF.L.U32 R3, R101, 0x1f, RZ ;  /* 0x0000001f65037819 */ /* 0x000fe400000006ff */
[----:B------:R-:W-:Y:S02]  /*4c50*/  LEA R16, R107, UR49, 0x4 ;  /* 0x000000316b107c11 */ /* 0x000fe4000f8e20ff */
[----:B------:R-:W2:Y:S02]  /*4c60*/  SYNCS.PHASECHK.TRANS64.TRYWAIT P0, [R0+URZ+0xb0], R3 ;  /* 0x0000b003000075a7 */ /* 0x000ea400080011ff */
[----:B-12---:R-:W-:Y:S05]  /*4c70*/  @!P0 BRA `(.L_x_83) ;  /* 0x0000003000888947 */ /* 0x006fea0003800000 */
.L_x_152:
[----:B------:R-:W4:Y:S01]  /*4c80*/  LDC.64 R12, c[0x0][0xb10] ;  /* 0x0002c400ff0c7b82 */ /* 0x000f220000000a00 */
[----:B------:R-:W3:Y:S01]  /*4c90*/  LDS.128 R16, [R16+0x140] ;  /* 0x0001400010107984 */ /* 0x000ee20000000c00 */
[----:B-1----:R-:W-:Y:S01]  /*4ca0*/  ISETP.NE.AND P1, PT, R41, 0x1, PT ;  /* 0x000000012900780c */ /* 0x002fe20003f25270 */
[----:B--2---:R-:W-:Y:S01]  /*4cb0*/  VIADD R0, R0, 0xc0 ;  /* 0x000000c000007836 */ /* 0x004fe20000000000 */
[----:B------:R-:W-:Y:S04]  /*4cc0*/  ISETP.GE.AND P0, PT, R40, 0x1, PT ;  /* 0x000000012800780c */ /* 0x000fe80003f06270 */
[----:B------:R-:W1:Y:S01]  /*4cd0*/  LDC.64 R10, c[0x0][0xb18] ;  /* 0x0002c600ff0a7b82 */ /* 0x000e620000000a00 */
[----:B------:R-:W-:Y:S01]  /*4ce0*/  PRMT R0, RZ, 0x654, R0 ;  /* 0x00000654ff007816 */ /* 0x000fe20000000000 */
[----:B------:R-:W-:Y:S01]  /*4cf0*/  @!PT LDS RZ, [RZ] ;  /* 0x00000000fffff984 */ /* 0x000fe20000000800 */
[----:B------:R-:W-:Y:S01]  /*4d00*/  @!PT LDS RZ, [RZ] ;  /* 0x00000000fffff984 */ /* 0x000fe20000000800 */
[----:B------:R-:W-:Y:S01]  /*4d10*/  @!PT LDS RZ, [RZ] ;  /* 0x00000000fffff984 */ /* 0x000fe20000000800 */
[----:B------:R-:W-:Y:S01]  /*4d20*/  @!PT LDS RZ, [RZ] ;  /* 0x00000000fffff984 */ /* 0x000fe20000000800 */
[----:B------:R2:W-:Y:S06]  /*4d30*/  MEMBAR.ALL.CTA ;  /* 0x0000000000007992 */ /* 0x0005ec0000008000 */
[----:B--2---:R-:W2:Y:S01]  /*4d40*/  FENCE.VIEW.ASYNC.S ;  /* 0x00000000000073c6 */ /* 0x004ea20000000000 */
[----:B------:R-:W1:Y:S08]  /*4d50*/  @!P1 LDC R14, c[0x0][0xb20] ;  /* 0x0002c800ff0e9b82 */ /* 0x000e700000000800 */
[----:B------:R-:W1:Y:S01]  /*4d60*/  @!P1 LDC R9, c[0x0][0xb0c] ;  /* 0x0002c300ff099b82 */ /* 0x000e620000000800 */
[----:B--2---:R2:W-:Y:S01]  /*4d70*/  SYNCS.ARRIVE.TRANS64.RED.A1T0 RZ, [R0+URZ], RZ ;  /* 0x000000ff00ff79a7 */ /* 0x0045e200081004ff */
[----:B---3--:R-:W-:Y:S04]  /*4d80*/  LOP3.LUT P4, RZ, R18, 0x1, RZ, 0xc0, !PT ;  /* 0x0000000112ff7812 */ /* 0x008fe8000788c0ff */
[----:B------:R-:W-:Y:S09]  /*4d90*/  P2R R106, PR, RZ, 0x10 ;  /* 0x00000010ff6a7803 */ /* 0x000ff20000000000 */
[----:B------:R-:W-:Y:S02]  /*4da0*/  @P4 MOV R45, R16 ;  /* 0x00000010002d4202 */ /* 0x000fe40000000f00 */
[----:B------:R-:W-:Y:S01]  /*4db0*/  @P4 LOP3.LUT R43, R17, 0xffff, RZ, 0xc0, !PT ;  /* 0x0000ffff112b4812 */ /* 0x000fe200078ec0ff */
[----:B--2-4-:R-:W-:Y:S06]  /*4dc0*/  @!P0 BRA `(.L_x_84) ;  /* 0x0000000000a48947 */ /* 0x014fec0003800000 */
[----:B------:R-:W-:Y:S01]  /*4dd0*/  IMAD.HI.U32 R23, R94, R39, RZ ;  /* 0x000000275e177227 */ /* 0x000fe200078e00ff */
[----:B------:R-:W-:Y:S02]  /*4de0*/  ISETP.NE.AND P0, PT, R38, 0x1, PT ;  /* 0x000000012600780c */ /* 0x000fe40003f05270 */
[----:B------:R-:W-:Y:S01]  /*4df0*/  ISETP.NE.AND P2, PT, R40, 0x1, PT ;  /* 0x000000012800780c */ /* 0x000fe20003f45270 */
[----:B------:R-:W-:Y:S01]  /*4e00*/  IMAD.HI.U32 R22, R93, R88, RZ ;  /* 0x000000585d167227 */ /* 0x000fe200078e00ff */
[----:B------:R-:W-:Y:S02]  /*4e10*/  SHF.R.U32.HI R23, RZ, R92, R23 ;  /* 0x0000005cff177219 */ /* 0x000fe40000011617 */
[----:B------:R-:W-:Y:S01]  /*4e20*/  ISETP.NE.AND P3, PT, R42, 0x1, PT ;  /* 0x000000012a00780c */ /* 0x000fe20003f65270 */
[----:B------:R-:W-:Y:S01]  /*4e30*/  IMAD.HI.U32 R26, R45, R88, RZ ;  /* 0x000000582d1a7227 */ /* 0x000fe200078e00ff */
[----:B------:R-:W-:Y:S02]  /*4e40*/  SHF.R.U32.HI R22, RZ, R89, R22 ;  /* 0x00000059ff167219 */ /* 0x000fe40000011616 */
[----:B------:R-:W-:Y:S01]  /*4e50*/  SEL R3, R94, R23, !P0 ;  /* 0x000000175e037207 */ /* 0x000fe20004000000 */
[----:B------:R-:W-:Y:S01]  /*4e60*/  IMAD.HI.U32 R23, R43, R39, RZ ;  /* 0x000000272b177227 */ /* 0x000fe200078e00ff */
[----:B------:R-:W-:Y:S02]  /*4e70*/  SEL R7, R93, R22, !P3 ;  /* 0x000000165d077207 */ /* 0x000fe40005800000 */
[----:B------:R-:W-:Y:S01]  /*4e80*/  SHF.R.U32.HI R26, RZ, R89, R26 ;  /* 0x00000059ff1a7219 */ /* 0x000fe2000001161a */
[-C--:B------:R-:W-:Y:S04]  /*4e90*/  IMAD.HI.U32 R22, R3, R36.reuse, RZ ;  /* 0x0000002403167227 */ /* 0x080fe800078e00ff */
[----:B------:R-:W-:Y:S01]  /*4ea0*/  IMAD.HI.U32 R24, R7, R36, RZ ;  /* 0x0000002407187227 */ /* 0x000fe200078e00ff */
[-C--:B------:R-:W-:Y:S02]  /*4eb0*/  @P2 SHF.R.U32.HI R3, RZ, R37.reuse, R22 ;  /* 0x00000025ff032219 */ /* 0x080fe40000011616 */
[----:B------:R-:W-:Y:S02]  /*4ec0*/  SHF.R.U32.HI R22, RZ, R92, R23 ;  /* 0x0000005cff167219 */ /* 0x000fe40000011617 */
[----:B------:R-:W-:Y:S01]  /*4ed0*/  @P2 SHF.R.U32.HI R7, RZ, R37, R24 ;  /* 0x00000025ff072219 */ /* 0x000fe20000011618 */
[C---:B------:R-:W-:Y:S01]  /*4ee0*/  IMAD R2, R40.reuse, R3, RZ ;  /* 0x0000000328027224 */ /* 0x040fe200078e02ff */
[----:B------:R-:W-:Y:S02]  /*4ef0*/  SEL R5, R43, R22, !P0 ;  /* 0x000000162b057207 */ /* 0x000fe40004000000 */
[----:B------:R-:W-:Y:S01]  /*4f00*/  SEL R3, R45, R26, !P3 ;  /* 0x0000001a2d037207 */ /* 0x000fe20005800000 */
[----:B------:R-:W-:Y:S01]  /*4f10*/  IMAD R4, R40, R7, RZ ;  /* 0x0000000728047224 */ /* 0x000fe200078e02ff */
[C---:B------:R-:W-:Y:S01]  /*4f20*/  ISETP.GE.AND P0, PT, R5.reuse, R2, PT ;  /* 0x000000020500720c */ /* 0x040fe20003f06270 */
[----:B------:R-:W-:Y:S03]  /*4f30*/  IMAD.HI.U32 R6, R5, R36, RZ ;  /* 0x0000002405067227 */ /* 0x000fe600078e00ff */
[----:B------:R-:W-:Y:S01]  /*4f40*/  ISETP.GE.OR P0, PT, R3, R4, P0 ;  /* 0x000000040300720c */ /* 0x000fe20000706670 */
[----:B------:R-:W-:Y:S01]  /*4f50*/  IMAD.MOV R4, RZ, RZ, -R3 ;  /* 0x000000ffff047224 */ /* 0x000fe200078e0a03 */
[-C--:B------:R-:W-:Y:S03]  /*4f60*/  SHF.R.U32.HI R6, RZ, R37.reuse, R6 ;  /* 0x00000025ff067219 */ /* 0x080fe60000011606 */
[----:B------:R-:W-:Y:S01]  /*4f70*/  IMAD R45, R42, R4, R45 ;  /* 0x000000042a2d7224 */ /* 0x000fe200078e022d */
[----:B------:R-:W-:Y:S05]  /*4f80*/  SEL R15, R5, R6, !P2 ;  /* 0x00000006050f7207 */ /* 0x000fea0005000000 */
[----:B------:R-:W-:Y:S02]  /*4f90*/  IMAD.MOV R6, RZ, RZ, -R15 ;  /* 0x000000ffff067224 */ /* 0x000fe400078e0a0f */
[C---:B------:R-:W-:Y:S04]  /*4fa0*/  @!P0 IMAD.HI.U32 R2, R3.reuse, R36, RZ ;  /* 0x0000002403028227 */ /* 0x040fe800078e00ff */
[----:B------:R-:W-:Y:S01]  /*4fb0*/  IMAD R6, R40, R6, R5 ;  /* 0x0000000628067224 */ /* 0x000fe200078e0205 */
[----:B------:R-:W-:Y:S04]  /*4fc0*/  @!P0 SHF.R.U32.HI R2, RZ, R37, R2 ;  /* 0x00000025ff028219 */ /* 0x000fe80000011602 */
[----:B------:R-:W-:Y:S02]  /*4fd0*/  @!P0 SEL R0, R3, R2, !P2 ;  /* 0x0000000203008207 */ /* 0x000fe40005000000 */
[----:B------:R-:W-:Y:S02]  /*4fe0*/  IADD3 R2, PT, PT, -R5, RZ, RZ ;  /* 0x000000ff05027210 */ /* 0x000fe40007ffe1ff */
[----:B------:R-:W-:Y:S01]  /*4ff0*/  @!P0 IADD3 R8, PT, PT, R15, -R0, RZ ;  /* 0x800000000f088210 */ /* 0x000fe20007ffe0ff */
[----:B------:R-:W-:Y:S02]  /*5000*/  @!P0 IMAD R0, R7, R6, R0 ;  /* 0x0000000607008224 */ /* 0x000fe400078e0200 */
[----:B------:R-:W-:Y:S02]  /*5010*/  IMAD R43, R38, R2, R43 ;  /* 0x00000002262b7224 */ /* 0x000fe400078e022b */
[----:B------:R-:W-:Y:S02]  /*5020*/  @!P0 IMAD R5, R8, R40, R3 ;  /* 0x0000002808058224 */ /* 0x000fe400078e0203 */
[----:B------:R-:W-:Y:S04]  /*5030*/  @!P0 IMAD.MOV.U32 R3, RZ, RZ, R0 ;  /* 0x000000ffff038224 */ /* 0x000fe800078e0000 */
[----:B------:R-:W-:Y:S02]  /*5040*/  IMAD R45, R3, R42, R45 ;  /* 0x0000002a032d7224 */ /* 0x000fe400078e022d */
[----:B------:R-:W-:Y:S07]  /*5050*/  IMAD R43, R5, R38, R43 ;  /* 0x00000026052b7224 */ /* 0x000fee00078e022b */
.L_x_84:
[----:B-1----:R-:W-:Y:S01]  /*5060*/  @!P1 ISETP.NE.AND P0, PT, R10, 0x1, PT ;  /* 0x000000010a00980c */ /* 0x002fe20003f05270 */
[----:B------:R-:W-:Y:S01]  /*5070*/  @!P1 IMAD.HI.U32 R0, R45, R12, RZ ;  /* 0x0000000c2d009227 */ /* 0x000fe200078e00ff */
[----:B------:R-:W-:Y:S01]  /*5080*/  @!P1 ISETP.NE.AND P2, PT, R9, 0x1, PT ;  /* 0x000000010900980c */ /* 0x000fe20003f45270 */
[----:B------:R-:W-:Y:S01]  /*5090*/  ULOP3.LUT UP0, URZ, UR48, 0x1b0, URZ, 0xc0, !UPT ;  /* 0x000001b030ff7892 */ /* 0x000fe2000f80c0ff */
[----:B------:R-:W-:Y:S01]  /*50a0*/  R2UR UR42, R21 ;  /* 0x00000000152a72ca */ /* 0x000fe200000e0000 */
[----:B------:R-:W-:Y:S01]  /*50b0*/  @!P1 IMAD.HI.U32 R3, R43, R11, RZ ;  /* 0x0000000b2b039227 */ /* 0x000fe200078e00ff */
[----:B------:R-:W-:Y:S02]  /*50c0*/  @!P1 SHF.R.U32.HI R0, RZ, R13, R0 ;  /* 0x0000000dff009219 */ /* 0x000fe40000011600 */
[----:B------:R-:W-:Y:S01]  /*50d0*/  R2UR UR41, R20 ;  /* 0x00000000142972ca */ /* 0x000fe200000e0000 */
[----:B------:R-:W-:Y:S01]  /*50e0*/  VIADD R107, R107, 0x1 ;  /* 0x000000016b6b7836 */ /* 0x000fe20000000000 */
[----:B------:R-:W-:Y:S02]  /*50f0*/  @!P1 SHF.R.U32.HI R2, RZ, R14, R3 ;  /* 0x0000000eff029219 */ /* 0x000fe40000011603 */
[----:B------:R-:W-:Y:S02]  /*5100*/  @!P1 SEL R3, R45, R0, !P2 ;  /* 0x000000002d039207 */ /* 0x000fe40005000000 */
[----:B------:R-:W-:Y:S02]  /*5110*/  @!P1 SEL R2, R43, R2, !P0 ;  /* 0x000000022b029207 */ /* 0x000fe40004000000 */
[----:B------:R-:W-:Y:S01]  /*5120*/  @P4 SHF.R.U32.HI R98, RZ, 0x10, R17 ;  /* 0x00000010ff624819 */ /* 0x000fe20000011611 */
[----:B------:R-:W-:Y:S02]  /*5130*/  USHF.L.U32 UR42, UR42, 0x6, URZ ;  /* 0x000000062a2a7899 */ /* 0x000fe400080006ff */
[----:B------:R-:W-:Y:S02]  /*5140*/  @!P1 IMAD.IADD R0, R2, 0x1, -R3 ;  /* 0x0000000102009824 */ /* 0x000fe400078e0a03 */
[----:B------:R-:W-:Y:S01]  /*5150*/  @!P1 IMAD.IADD R2, R3, 0x1, -R2 ;  /* 0x0000000103029824 */ /* 0x000fe200078e0a02 */
[----:B------:R-:W-:Y:S01]  /*5160*/  USHF.L.U32 UR41, UR41, 0x7, URZ ;  /* 0x0000000729297899 */ /* 0x000fe200080006ff */
[----:B------:R-:W-:Y:S02]  /*5170*/  @!P1 IMAD R45, R0, R9, R45 ;  /* 0x00000009002d9224 */ /* 0x000fe400078e022d */
[----:B------:R-:W-:Y:S01]  /*5180*/  @!P1 IMAD R43, R2, R10, R43 ;  /* 0x0000000a022b9224 */ /* 0x000fe200078e022b */
[----:B------:R-:W-:Y:S08]  /*5190*/  BRA.U !UP0, `(.L_x_85) ;  /* 0x0000000108407547 */ /* 0x000ff0000b800000 */
[----:B------:R-:W1:Y:S01]  /*51a0*/  LDCU.64 UR8, c[0x4][0x80] ;  /* 0x01001000ff0877ac */ /* 0x000e620008000a00 */
[----:B------:R-:W-:Y:S01]  /*51b0*/  MOV R3, 0x0 ;  /* 0x0000000000037802 */ /* 0x000fe20000000f00 */
[----:B------:R-:W-:Y:S02]  /*51c0*/  HFMA2 R12, -RZ, RZ, 0, 5.9604644775390625e-08 ;  /* 0x00000001ff0c7431 */ /* 0x000fe400000001ff */
[----:B------:R-:W-:Y:S02]  /*51d0*/  IMAD.MOV.U32 R8, RZ, RZ, 0x70 ;  /* 0x00000070ff087424 */ /* 0x000fe400078e00ff */
[----:B------:R-:W-:Y:S01]  /*51e0*/  IMAD.MOV.U32 R13, RZ, RZ, RZ ;  /* 0x000000ffff0d7224 */ /* 0x000fe200078e00ff */
[----:B------:R-:W2:Y:S01]  /*51f0*/  LDCU.64 UR6, c[0x4][0x88] ;  /* 0x01001100ff0677ac */ /* 0x000ea20008000a00 */
[----:B------:R-:W3:Y:S01]  /*5200*/  LDC.64 R2, c[0x4][R3] ;  /* 0x0100000003027b82 */ /* 0x000ee20000000a00 */
[----:B------:R-:W4:Y:S01]  /*5210*/  LDCU.64 UR4, c[0x4][0x8] ;  /* 0x01000100ff0477ac */ /* 0x000f220008000a00 */
[----:B-1----:R-:W-:Y:S01]  /*5220*/  MOV R5, UR9 ;  /* 0x0000000900057c02 */ /* 0x002fe20008000f00 */
[----:B------:R-:W-:Y:S01]  /*5230*/  IMAD.U32 R4, RZ, RZ, UR8 ;  /* 0x00000008ff047e24 */ /* 0x000fe2000f8e00ff */
[----:B--2---:R-:W-:Y:S01]  /*5240*/  MOV R7, UR7 ;  /* 0x0000000700077c02 */ /* 0x004fe20008000f00 */
[----:B------:R-:W-:Y:S01]  /*5250*/  IMAD.U32 R6, RZ, RZ, UR6 ;  /* 0x00000006ff067e24 */ /* 0x000fe2000f8e00ff */
[----:B----4-:R-:W-:Y:S01]  /*5260*/  MOV R11, UR5 ;  /* 0x00000005000b7c02 */ /* 0x010fe20008000f00 */
[----:B------:R-:W-:Y:S02]  /*5270*/  IMAD.U32 R10, RZ, RZ, UR4 ;  /* 0x00000004ff0a7e24 */ /* 0x000fe4000f8e00ff */
[----:B------:R-:W-:Y:S07]  /*5280*/  LEPC R20, `(.L_x_85) ;  /* 0x000000001014794e */ /* 0x000fee0000000000 */
[----:B---3-5:R-:W-:Y:S05]  /*5290*/  CALL.ABS.NOINC R2 ;  /* 0x0000000002007343 */ /* 0x028fea0003c00000 */
.L_x_85:
[----:B------:R-:W-:Y:S01]  /*52a0*/  LOP3.LUT P0, RZ, R104, 0x1b0, RZ, 0xc0, !PT ;  /* 0x000001b068ff7812 */ /* 0x000fe2000780c0ff */
[----:B------:R-:W-:Y:S11]  /*52b0*/  BSSY.RECONVERGENT B6, `(.L_x_86) ;  /* 0x0000013000067945 */ /* 0x000ff60003800200 */
[----:B------:R-:W-:Y:S01]  /*52c0*/  @!UPT UIADD3 URZ, UPT, UPT, URZ, URZ, URZ ;  /* 0x000000fffffff290 */ /* 0x000fe2000fffe0ff */
[----:B------:R-:W-:Y:S05]  /*52d0*/  @!P0 BRA `(.L_x_87) ;  /* 0x0000000000408947 */ /* 0x000fea0003800000 */
        /* <DEDUP_REMOVED lines=16> */
.L_x_87:
[----:B------:R-:W-:Y:S05]  /*53e0*/  BSYNC.RECONVERGENT B6 ;  /* 0x0000000000067941 */ /* 0x000fea0003800200 */
.L_x_86:
[----:B------:R-:W-:Y:S01]  /*53f0*/  ISETP.NE.U32.AND P4, PT, R86, RZ, PT ;  /* 0x000000ff5600720c */ /* 0x000fe20003f85070 */
[----:B------:R-:W-:Y:S01]  /*5400*/  UISETP.NE.AND UP2, UPT, UR50, URZ, UPT ;  /* 0x000000ff3200728c */ /* 0x000fe2000bf45270 */
[----:B------:R-:W-:Y:S01]  /*5410*/  ISETP.NE.U32.AND P2, PT, RZ, UR38, PT ;  /* 0x00000026ff007c0c */ /* 0x000fe2000bf45070 */
[----:B------:R-:W-:Y:S01]  /*5420*/  UISETP.NE.U32.AND UP1, UPT, UR44, URZ, UPT ;  /* 0x000000ff2c00728c */ /* 0x000fe2000bf25070 */
[----:B------:R-:W-:Y:S01]  /*5430*/  ISETP.NE.AND.EX P4, PT, R87, RZ, PT, P4 ;  /* 0x000000ff5700720c */ /* 0x000fe20003f85340 */
[----:B------:R-:W-:Y:S01]  /*5440*/  UPLOP3.LUT UP0, UPT, UPT, UPT, UPT, 0x40, 0x4 ;  /* 0x000000000004789c */ /* 0x000fe20003f0e870 */
[----:B------:R-:W-:Y:S01]  /*5450*/  ISETP.NE.AND.EX P2, PT, RZ, UR39, PT, P2 ;  /* 0x00000027ff007c0c */ /* 0x000fe2000bf45320 */
[----:B------:R-:W-:Y:S01]  /*5460*/  UISETP.NE.AND.EX UP1, UPT, UR45, URZ, UPT, UP1 ;  /* 0x000000ff2d00728c */ /* 0x000fe2000bf25310 */
[----:B------:R-:W-:Y:S04]  /*5470*/  PLOP3.LUT P1, PT, PT, PT, UP2, 0x80, 0x8 ;  /* 0x000000000008781c */ /* 0x000fe80003f2f028 */
[----:B------:R-:W-:Y:S06]  /*5480*/  @UP2 UPLOP3.LUT UP0, UPT, UPT, UPT, UP1, 0x80, 0x8 ;  /* 0x000000000008289c */ /* 0x000fec0003f0f010 */
[----:B------:R-:W-:Y:S01]  /*5490*/  PLOP3.LUT P0, PT, PT, PT, UP0, 0x80, 0x8 ;  /* 0x000000000008781c */ /* 0x000fe20003f0f008 */
[----:B------:R-:W-:Y:S01]  /*54a0*/  @!UPT UIADD3 URZ, UPT, UPT, URZ, URZ, URZ ;  /* 0x000000fffffff290 */ /* 0x000fe2000fffe0ff */
[----:B------:R-:W-:Y:S11]  /*54b0*/  BRA.U !UP1, `(.L_x_88) ;  /* 0x0000000109387547 */ /* 0x000ff6000b800000 */
[----:B------:R-:W-:Y:S01]  /*54c0*/  UISETP.NE.U32.AND UP0, UPT, UR38, URZ, UPT ;  /* 0x000000ff2600728c */ /* 0x000fe2000bf05070 */
[----:B------:R-:W-:Y:S02]  /*54d0*/  HFMA2 R0, -RZ, RZ, 0, 5.9604644775390625e-08 ;  /* 0x00000001ff007431 */ /* 0x000fe400000001ff */
[----:B------:R-:W-:Y:S01]  /*54e0*/  IMAD.MOV.U32 R91, RZ, RZ, 0x1 ;  /* 0x00000001ff5b7424 */ /* 0x000fe200078e00ff */
[----:B------:R-:W-:Y:S06]  /*54f0*/  UISETP.NE.AND.EX UP0, UPT, UR39, URZ, UPT, UP0 ;  /* 0x000000ff2700728c */ /* 0x000fec000bf05300 */
[----:B------:R-:W-:Y:S05]  /*5500*/  PLOP3.LUT P3, PT, PT, PT, UP0, 0x80, 0x8 ;  /* 0x000000000008781c */ /* 0x000fea0003f6f008 */
[----:B------:R-:W1:Y:S01]  /*5510*/  @UP0 LDCU.64 UR6, c[0x0][0x888] ;  /* 0x00011100ff0607ac */ /* 0x000e620008000a00 */
[----:B------:R-:W-:Y:S07]  /*5520*/  @UP0 UIMAD UR4, UR36, UR44, URZ ;  /* 0x0000002c240402a4 */ /* 0x000fee000f8e02ff */
[----:B------:R-:W-:Y:S01]  /*5530*/  @!P3 PRMT R91, R0, 0x7610, R91 ;  /* 0x00007610005bb816 */ /* 0x000fe2000000005b */
[----:B-1----:R-:W-:Y:S03]  /*5540*/  @UP0 UIMAD.WIDE UR6, UR4, 0x4, UR6 ;  /* 0x00000004040608a5 */ /* 0x002fe6000f8e0206 */
[----:B------:R-:W1:Y:S03]  /*5550*/  @!UP0 LDCU UR4, c[0x0][0x880] ;  /* 0x00011000ff0487ac */ /* 0x000e660008000800 */
[----:B------:R-:W-:Y:S01]  /*5560*/  IMAD.U32 R2, RZ, RZ, UR6 ;  /* 0x00000006ff027e24 */ /* 0x000fe2000f8e00ff */
[----:B------:R-:W-:Y:S05]  /*5570*/  MOV R3, UR7 ;  /* 0x0000000700037c02 */ /* 0x000fea0008000f00 */
[----:B-----5:R2:W5:Y:S02]  /*5580*/  @P3 LDG.E R50, desc[UR46][R2.64] ;  /* 0x0000002e02323981 */ /* 0x020564000c1e1900 */
[----:B-12---:R-:W-:Y:S02]  /*5590*/  @!P3 IMAD.U32 R50, RZ, RZ, UR4 ;  /* 0x00000004ff32be24 */ /* 0x006fe4000f8e00ff */
.L_x_88:
[----:B------:R-:W-:Y:S05]  /*55a0*/  @!P4 BRA `(.L_x_89) ;  /* 0x000000000020c947 */ /* 0x000fea0003800000 */
[----:B------:R-:W-:Y:S04]  /*55b0*/  ISETP.NE.U32.AND P3, PT, R84, RZ, PT ;  /* 0x000000ff5400720c */ /* 0x000fe80003f65070 */
[----:B------:R-:W-:Y:S11]  /*55c0*/  ISETP.NE.AND.EX P3, PT, R85, RZ, PT, P3 ;  /* 0x000000ff5500720c */ /* 0x000ff60003f65330 */
[----:B------:R-:W-:Y:S02]  /*55d0*/  @!UPT UIADD3 URZ, UPT, UPT, URZ, URZ, URZ ;  /* 0x000000fffffff290 */ /* 0x000fe4000fffe0ff */
[----:B------:R-:W1:Y:S01]  /*55e0*/  @P3 LDC.64 R2, c[0x0][0x8a8] ;  /* 0x00022a00ff023b82 */ /* 0x000e620000000a00 */
[----:B------:R-:W-:Y:S04]  /*55f0*/  @P3 IMAD R0, R86, UR36, RZ ;  /* 0x0000002456003c24 */ /* 0x000fe8000f8e02ff */
[----:B-1----:R-:W-:Y:S05]  /*5600*/  @P3 IMAD.WIDE R2, R0, 0x4, R2 ;  /* 0x0000000400023825 */ /* 0x002fea00078e0202 */
[----:B-----5:R1:W5:Y:S02]  /*5610*/  @P3 LDG.E R47, desc[UR46][R2.64] ;  /* 0x0000002e022f3981 */ /* 0x020364000c1e1900 */
[----:B-1----:R-:W2:Y:S02]  /*5620*/  @!P3 LDC R47, c[0x0][0x8a0] ;  /* 0x00022800ff2fbb82 */ /* 0x002ea40000000800 */
.L_x_89:
[----:B-----5:R-:W-:Y:S01]  /*5630*/  ISETP.NE.AND P4, PT, R50, RZ, PT ;  /* 0x000000ff3200720c */ /* 0x020fe20003f85270 */
[----:B------:R-:W-:Y:S01]  /*5640*/  BSSY B1, `(.L_x_90) ;  /* 0x0000042000017945 */ /* 0x000fe20003800000 */
[----:B------:R-:W-:Y:S01]  /*5650*/  SEL R9, RZ, 0xffffffff, P2 ;  /* 0xffffffffff097807 */ /* 0x000fe20001000000 */
[----:B------:R-:W-:Y:S01]  /*5660*/  IMAD.MOV.U32 R55, RZ, RZ, 0x1 ;  /* 0x00000001ff377424 */ /* 0x000fe200078e00ff */
[----:B------:R-:W-:Y:S02]  /*5670*/  LOP3.LUT P3, RZ, R91, 0xff, RZ, 0xc0, !PT ;  /* 0x000000ff5bff7812 */ /* 0x000fe4000786c0ff */
[----:B------:R-:W-:Y:S02]  /*5680*/  CS2R R62, SRZ ;  /* 0x00000000003e7805 */ /* 0x000fe4000001ff00 */
[----:B------:R-:W-:Y:S02]  /*5690*/  @P1 SEL R2, RZ, 0xffffffff, P4 ;  /* 0xffffffffff021807 */ /* 0x000fe40002000000 */
[----:B------:R-:W-:Y:S02]  /*56a0*/  CS2R R60, SRZ ;  /* 0x00000000003c7805 */ /* 0x000fe4000001ff00 */
[----:B------:R-:W-:Y:S02]  /*56b0*/  LEA R0, R100, UR49, 0x3 ;  /* 0x0000003164007c11 */ /* 0x000fe4000f8e18ff */
[----:B------:R-:W-:Y:S02]  /*56c0*/  CS2R R58, SRZ ;  /* 0x00000000003a7805 */ /* 0x000fe4000001ff00 */
[----:B------:R-:W-:Y:S02]  /*56d0*/  @P0 SEL R2, R9, R2, !P3 ;  /* 0x0000000209020207 */ /* 0x000fe40005800000 */
[----:B------:R-:W-:Y:S02]  /*56e0*/  CS2R R56, SRZ ;  /* 0x0000000000387805 */ /* 0x000fe4000001ff00 */
[----:B------:R-:W-:Y:S02]  /*56f0*/  LEA R108, R44, UR49, 0x3 ;  /* 0x000000312c6c7c11 */ /* 0x000fe4000f8e18ff */
[----:B------:R-:W-:Y:S02]  /*5700*/  @P1 LOP3.LUT R2, R2, 0x1, RZ, 0xc0, !PT ;  /* 0x0000000102021812 */ /* 0x000fe400078ec0ff */
[----:B------:R-:W-:Y:S02]  /*5710*/  SHF.L.U32 R7, R102, 0x1f, RZ ;  /* 0x0000001f66077819 */ /* 0x000fe400000006ff */
[----:B------:R-:W-:Y:S02]  /*5720*/  ISETP.NE.U32.OR P6, PT, R2, 0x1, !P1 ;  /* 0x000000010200780c */ /* 0x000fe40004fc5470 */
[----:B------:R-:W-:Y:S02]  /*5730*/  PLOP3.LUT P2, PT, PT, PT, UP1, 0x80, 0x8 ;  /* 0x000000000008781c */ /* 0x000fe40003f4f018 */
[C---:B------:R-:W-:Y:S02]  /*5740*/  LEA.HI R5, R44.reuse, R44, RZ, 0x1 ;  /* 0x0000002c2c057211 */ /* 0x040fe400078f08ff */
[----:B------:R-:W-:Y:S02]  /*5750*/  SEL R2, RZ, 0xffffffff, P4 ;  /* 0xffffffffff027807 */ /* 0x000fe40002000000 */
[----:B------:R-:W-:Y:S01]  /*5760*/  P2R R64, PR, RZ, 0x40 ;  /* 0x00000040ff407803 */ /* 0x000fe20000000000 */
[C---:B------:R-:W-:Y:S01]  /*5770*/  IMAD.SHL.U32 R3, R5.reuse, 0x40, RZ ;  /* 0x0000004005037824 */ /* 0x040fe200078e00ff */
[----:B------:R-:W-:Y:S03]  /*5780*/  LOP3.LUT R5, R5, 0xffe, RZ, 0xc0, !PT ;  /* 0x00000ffe05057812 */ /* 0x000fe600078ec0ff */
[----:B------:R-:W-:Y:S02]  /*5790*/  @P6 SHF.L.U32 R11, R99, 0x1f, RZ ;  /* 0x0000001f630b6819 */ /* 0x000fe400000006ff */
[----:B------:R-:W-:Y:S01]  /*57a0*/  @P2 SEL R2, R9, R2, !P3 ;  /* 0x0000000209022207 */ /* 0x000fe20005800000 */
[----:B------:R-:W-:Y:S01]  /*57b0*/  IMAD.IADD R48, R44, 0x1, -R5 ;  /* 0x000000012c307824 */ /* 0x000fe200078e0a05 */
[----:B------:R-:W1:Y:S01]  /*57c0*/  @P6 SYNCS.PHASECHK.TRANS64.TRYWAIT P1, [R0+URZ+0x80], R11 ;  /* 0x0000800b000065a7 */ /* 0x000e6200080211ff */
[----:B------:R-:W-:Y:S02]  /*57d0*/  LOP3.LUT R3, R3, 0xffffff80, RZ, 0xc0, !PT ;  /* 0xffffff8003037812 */ /* 0x000fe400078ec0ff */
[----:B------:R-:W-:Y:S03]  /*57e0*/  LOP3.LUT R2, R2, 0x1, RZ, 0xc0, !PT ;  /* 0x0000000102027812 */ /* 0x000fe600078ec0ff */
[----:B------:R-:W-:Y:S01]  /*57f0*/  IMAD.IADD R3, R46, 0x1, R3 ;  /* 0x000000012e037824 */ /* 0x000fe200078e0203 */
[----:B------:R-:W-:Y:S03]  /*5800*/  ISETP.NE.U32.AND P5, PT, R2, 0x1, PT ;  /* 0x000000010200780c */ /* 0x000fe60003fa5070 */
[----:B------:R-:W-:Y:S01]  /*5810*/  IMAD R48, R48, 0x100000, R3 ;  /* 0x0010000030307824 */ /* 0x000fe200078e0203 */
[----:B------:R-:W-:Y:S01]  /*5820*/  P2R R72, PR, RZ, 0x20 ;  /* 0x00000020ff487803 */ /* 0x000fe20000000000 */
[----:B------:R3:W4:Y:S01]  /*5830*/  SYNCS.PHASECHK.TRANS64.TRYWAIT P0, [R108+URZ+0xd0], R7 ;  /* 0x0000d0076c0075a7 */ /* 0x00072200080011ff */
[----:B-1----:R-:W-:Y:S01]  /*5840*/  @P6 SEL R55, RZ, 0x1, !P1 ;  /* 0x00000001ff376807 */ /* 0x002fe20004800000 */
[----:B---3--:R-:W-:Y:S06]  /*5850*/  @!P6 BRA `(.L_x_91) ;  /* 0x000000000080e947 */ /* 0x008fec0003800000 */
[----:B------:R-:W-:Y:S01]  /*5860*/  @P5 IMAD R4, R100, 0x1000, R95 ;  /* 0x0000100064045824 */ /* 0x000fe200078e025f */
[----:B------:R-:W-:Y:S01]  /*5870*/  ISETP.NE.AND P1, PT, R55, RZ, PT ;  /* 0x000000ff3700720c */ /* 0x000fe20003f25270 */
[----:B------:R-:W-:Y:S01]  /*5880*/  BSSY B0, `(.L_x_92) ;  /* 0x000000b000007945 */ /* 0x000fe20003800000 */
[----:B------:R-:W-:Y:S01]  /*5890*/  CS2R R58, SRZ ;  /* 0x00000000003a7805 */ /* 0x000fe2000001ff00 */
[----:B------:R-:W-:Y:S01]  /*58a0*/  @P5 VIADD R2, R4, UR49 ;  /* 0x0000003104025c36 */ /* 0x000fe20008000000 */
[----:B------:R-:W-:Y:S02]  /*58b0*/  CS2R R56, SRZ ;  /* 0x0000000000387805 */ /* 0x000fe4000001ff00 */
[----:B------:R-:W-:Y:S02]  /*58c0*/  CS2R R62, SRZ ;  /* 0x00000000003e7805 */ /* 0x000fe4000001ff00 */
[----:B------:R-:W-:Y:S01]  /*58d0*/  CS2R R60, SRZ ;  /* 0x00000000003c7805 */ /* 0x000fe2000001ff00 */
[----:B------:R-:W-:Y:S04]  /*58e0*/  @P5 IMAD R2, R103, -0x10, R2 ;  /* 0xfffffff067025824 */ /* 0x000fe800078e0202 */
[----:B------:R-:W-:Y:S05]  /*58f0*/  @P1 BRA `(.L_x_93) ;  /* 0x00000000000c1947 */ /* 0x000fea0003800000 */
[----:B------:R-:W-:Y:S04]  /*5900*/  SHF.L.U32 R3, R99, 0x1f, RZ ;  /* 0x0000001f63037819 */ /* 0x000fe800000006ff */
[----:B------:R-:W1:Y:S02]  /*5910*/  SYNCS.PHASECHK.TRANS64.TRYWAIT P1, [R0+URZ+0x80], R3 ;  /* 0x00008003000075a7 */ /* 0x000e6400080211ff */
[----:B-1----:R-:W-:Y:S05]  /*5920*/  @!P1 BRA `(.L_x_94) ;  /* 0x0000002400709947 */ /* 0x002fea0003800000 */
.L_x_93:
[----:B------:R-:W-:Y:S05]  /*5930*/  BSYNC B0 ;  /* 0x0000000000007941 */ /* 0x000fea0003800000 */
.L_x_92:
[----:B------:R-:W-:Y:S01]  /*5940*/  ISETP.NE.AND P1, PT, R72, RZ, PT ;  /* 0x000000ff4800720c */ /* 0x000fe20003f25270 */
[----:B-1----:R-:W-:Y:S02]  /*5950*/  VIADD R3, R0, 0x90 ;  /* 0x0000009000037836 */ /* 0x002fe40000000000 */
[----:B------:R-:W-:Y:S02]  /*5960*/  IMAD.U32 R0, RZ, RZ, UR37 ;  /* 0x00000025ff007e24 */ /* 0x000fe4000f8e00ff */
[----:B------:R-:W-:Y:S03]  /*5970*/  VIADD R100, R100, 0x1 ;  /* 0x0000000164647836 */ /* 0x000fe60000000000 */
[----:B------:R-:W-:Y:S05]  /*5980*/  PRMT R0, R0, 0x654, R3 ;  /* 0x0000065400007816 */ /* 0x000fea0000000003 */
[----:B------:R1:W3:Y:S04]  /*5990*/  @P1 LDS.128 R56, [R4+UR49+0x200] ;  /* 0x0002003104381984 */ /* 0x0002e80008000c00 */
[----:B------:R1:W1:Y:S01]  /*59a0*/  @P1 LDS.128 R60, [R2+0x210] ;  /* 0x00021000023c1984 */ /* 0x0002620000000c00 */
[C---:B------:R-:W-:Y:S01]  /*59b0*/  ISETP.NE.AND P1, PT, R100.reuse, 0x2, PT ;  /* 0x000000026400780c */ /* 0x040fe20003f25270 */
[----:B------:R-:W-:Y:S01]  /*59c0*/  @!PT LDS RZ, [RZ] ;  /* 0x00000000fffff984 */ /* 0x000fe20000000800 */
[----:B------:R-:W-:Y:S01]  /*59d0*/  @!PT LDS RZ, [RZ] ;  /* 0x00000000fffff984 */ /* 0x000fe20000000800 */
[----:B------:R-:W-:Y:S01]  /*59e0*/  @!PT LDS RZ, [RZ] ;  /* 0x00000000fffff984 */ /* 0x000fe20000000800 */
[----:B------:R-:W-:Y:S01]  /*59f0*/  @!PT LDS RZ, [RZ] ;  /* 0x00000000fffff984 */ /* 0x000fe20000000800 */
[----:B------:R5:W-:Y:S06]  /*5a00*/  MEMBAR.ALL.CTA ;  /* 0x0000000000007992 */ /* 0x000bec0000008000 */
[----:B-----5:R-:W5:Y:S01]  /*5a10*/  FENCE.VIEW.ASYNC.S ;  /* 0x00000000000073c6 */ /* 0x020f620000000000 */
[----:B------:R-:W-:Y:S01]  /*5a20*/  SEL R100, R100, RZ, P1 ;  /* 0x000000ff64647207 */ /* 0x000fe20000800000 */
[----:B-----5:R5:W-:Y:S02]  /*5a30*/  SYNCS.ARRIVE.TRANS64.RED.A1T0 RZ, [R0+URZ], RZ ;  /* 0x000000ff00ff79a7 */ /* 0x020be400081004ff */
[----:B-----5:R-:W-:Y:S04]  /*5a40*/  SEL R0, RZ, 0x1, P1 ;  /* 0x00000001ff007807 */ /* 0x020fe80000800000 */
[----:B---3--:R-:W-:Y:S02]  /*5a50*/  LOP3.LUT R99, R99, R0, RZ, 0x3c, !PT ;  /* 0x0000000063637212 */ /* 0x008fe400078e3cff */
.L_x_91:
[----:B------:R-:W-:Y:S05]  /*5a60*/  BSYNC B1 ;  /* 0x0000000000017941 */ /* 0x000fea0003800000 */
.L_x_90:
[----:B------:R-:W-:Y:S04]  /*5a70*/  SHF.R.U32.HI R3, RZ, 0x15, R48 ;  /* 0x00000015ff037819 */ /* 0x000fe80000011630 */
[----:B------:R-:W-:Y:S01]  /*5a80*/  LOP3.LUT P1, RZ, R3, 0x3, R96, 0x48, !PT ;  /* 0x0000000303ff7812 */ /* 0x000fe20007824860 */
[----:B------:R-:W-:Y:S01]  /*5a90*/  @!UPT UIADD3 URZ, UPT, UPT, URZ, URZ, URZ ;  /* 0x000000fffffff290 */ /* 0x000fe2000fffe0ff */
[----:B----4-:R-:W-:Y:S11]  /*5aa0*/  @P0 BRA `(.L_x_95) ;  /* 0x0000000000080947 */ /* 0x010ff60003800000 */
[----:B------:R-:W3:Y:S02]  /*5ab0*/  SYNCS.PHASECHK.TRANS64.TRYWAIT P0, [R108+URZ+0xd0], R7 ;  /* 0x0000d0076c0075a7 */ /* 0x000ee400080011ff */
[----:B---3--:R-:W-:Y:S05]  /*5ac0*/  @!P0 BRA `(.L_x_96) ;  /* 0x00000024001c8947 */ /* 0x008fea0003800000 */
.L_x_95:
[----:B------:R-:W-:Y:S05]  /*5ad0*/  @!P1 BRA `(.L_x_97) ;  /* 0x0000000000409947 */ /* 0x000fea0003800000 */
[----:B------:R-:W4:Y:S01]  /*5ae0*/  LDCU.64 UR8, c[0x4][0x70] ;  /* 0x01000e00ff0877ac */ /* 0x000f220008000a00 */
[----:B------:R-:W-:Y:S01]  /*5af0*/  MOV R3, 0x0 ;  /* 0x0000000000037802 */ /* 0x000fe20000000f00 */
[----:B------:R-:W-:Y:S02]  /*5b00*/  HFMA2 R12, -RZ, RZ, 0, 5.9604644775390625e-08 ;  /* 0x00000001ff0c7431 */ /* 0x000fe400000001ff */
[----:B------:R-:W-:Y:S02]  /*5b10*/  IMAD.MOV.U32 R8, RZ, RZ, 0x192 ;  /* 0x00000192ff087424 */ /* 0x000fe400078e00ff */
[----:B------:R-:W-:Y:S01]  /*5b20*/  IMAD.MOV.U32 R13, RZ, RZ, RZ ;  /* 0x000000ffff0d7224 */ /* 0x000fe200078e00ff */
[----:B------:R-:W3:Y:S01]  /*5b30*/  LDCU.64 UR6, c[0x4][0x78] ;  /* 0x01000f00ff0677ac */ /* 0x000ee20008000a00 */
[----:B-1----:R-:W1:Y:S01]  /*5b40*/  LDC.64 R2, c[0x4][R3] ;  /* 0x0100000003027b82 */ /* 0x002e620000000a00 */
[----:B------:R-:W5:Y:S01]  /*5b50*/  LDCU.64 UR4, c[0x4][0x10] ;  /* 0x01000200ff0477ac */ /* 0x000f620008000a00 */
[----:B----4-:R-:W-:Y:S01]  /*5b60*/  MOV R5, UR9 ;  /* 0x0000000900057c02 */ /* 0x010fe20008000f00 */
[----:B------:R-:W-:Y:S01]  /*5b70*/  IMAD.U32 R4, RZ, RZ, UR8 ;  /* 0x00000008ff047e24 */ /* 0x000fe2000f8e00ff */
[----:B---3--:R-:W-:Y:S01]  /*5b80*/  MOV R7, UR7 ;  /* 0x0000000700077c02 */ /* 0x008fe20008000f00 */
[----:B------:R-:W-:Y:S01]  /*5b90*/  IMAD.U32 R6, RZ, RZ, UR6 ;  /* 0x00000006ff067e24 */ /* 0x000fe2000f8e00ff */
[----:B-----5:R-:W-:Y:S01]  /*5ba0*/  MOV R11, UR5 ;  /* 0x00000005000b7c02 */ /* 0x020fe20008000f00 */
[----:B------:R-:W-:Y:S02]  /*5bb0*/  IMAD.U32 R10, RZ, RZ, UR4 ;  /* 0x00000004ff0a7e24 */ /* 0x000fe4000f8e00ff */
[----:B------:R-:W-:Y:S07]  /*5bc0*/  LEPC R20, `(.L_x_97) ;  /* 0x000000001014794e */ /* 0x000fee0000000000 */
[----:B-12---:R-:W-:Y:S05]  /*5bd0*/  CALL.ABS.NOINC R2 ;  /* 0x0000000002007343 */ /* 0x006fea0003c00000 */
.L_x_97:
[----:B------:R-:W-:Y:S05]  /*5be0*/  WARPSYNC.ALL ;  /* 0x0000000000007948 */ /* 0x000fea0003800000 */
[----:B------:R-:W-:Y:S01]  /*5bf0*/  R2UR UR4, R48 ;  /* 0x00000000300472ca */ /* 0x000fe200000e0000 */
[----:B------:R-:W-:Y:S01]  /*5c00*/  BSSY.RECONVERGENT B0, `(.L_x_98) ;  /* 0x00000a0000007945 */ /* 0x000fe20003800200 */
[C---:B------:R-:W-:Y:S02]  /*5c10*/  SHF.L.U32 R51, R56.reuse, 0x10, RZ ;  /* 0x0000001038337819 */ /* 0x040fe400000006ff */
[C---:B------:R-:W-:Y:S02]  /*5c20*/  PRMT R49, R56.reuse, 0x8880, RZ ;  /* 0x0000888038317816 */ /* 0x040fe400000000ff */
[----:B------:R-:W-:Y:S02]  /*5c30*/  SHF.R.S32.HI R51, RZ, 0x18, R51 ;  /* 0x00000018ff337819 */ /* 0x000fe40000011433 */
[----:B------:R-:W-:Y:S02]  /*5c40*/  SHF.L.U32 R52, R56, 0x8, RZ ;  /* 0x0000000838347819 */ /* 0x000fe400000006ff */
[C---:B------:R-:W-:Y:S02]  /*5c50*/  PRMT R54, R58.reuse, 0x8880, RZ ;  /* 0x000088803a367816 */ /* 0x040fe400000000ff */
[----:B------:R-:W-:Y:S01]  /*5c60*/  SHF.L.U32 R53, R58, 0x8, RZ ;  /* 0x000000083a357819 */ /* 0x000fe200000006ff */
[----:B-1-3--:R-:W-:Y:S01]  /*5c70*/  LDTM.16dp32bit_t0_t15.x32 R4, tmem[UR4] ;  /* 0x00000004000479ee */ /* 0x00afe20008a80000 */
[----:B------:R-:W2:Y:S01]  /*5c80*/  LDTM.16dp32bit_t16_t31.x32 R4, tmem[UR4+0x20] ;  /* 0x00002004000479ee */ /* 0x000ea20008aa0000 */
[----:B------:R-:W-:Y:S02]  /*5c90*/  ISETP.NE.AND P6, PT, R64, RZ, PT ;  /* 0x000000ff4000720c */ /* 0x000fe40003fc5270 */
[----:B------:R-:W-:Y:S02]  /*5ca0*/  IADD3 R74, PT, PT, R95, UR49, RZ ;  /* 0x000000315f4a7c10 */ /* 0x000fe4000fffe0ff */
[----:B------:R-:W-:Y:S02]  /*5cb0*/  SHF.L.U32 R73, R97, 0x4, RZ ;  /* 0x0000000461497819 */ /* 0x000fe400000006ff */
[----:B------:R-:W-:Y:S02]  /*5cc0*/  SHF.R.S32.HI R53, RZ, 0x18, R53 ;  /* 0x00000018ff357819 */ /* 0x000fe40000011435 */
[----:B------:R-:W-:Y:S02]  /*5cd0*/  IADD3 R112, PT, PT, R74, R73, RZ ;  /* 0x000000494a707210 */ /* 0x000fe40007ffe0ff */
[----:B------:R-:W-:Y:S01]  /*5ce0*/  ISETP.NE.AND P0, PT, R105, RZ, PT ;  /* 0x000000ff6900720c */ /* 0x000fe20003f05270 */
[C---:B--2---:R-:W-:Y:S02]  /*5cf0*/  IMAD R0, R47.reuse, R4, RZ ;  /* 0x000000042f007224 */ /* 0x044fe400078e02ff */
[----:B------:R-:W-:Y:S02]  /*5d00*/  IMAD R2, R47, R5, RZ ;  /* 0x000000052f027224 */ /* 0x000fe400078e02ff */
[----:B------:R-:W-:Y:S01]  /*5d10*/  IMAD R0, R49, R50, R0 ;  /* 0x0000003231007224 */ /* 0x000fe200078e0200 */
[----:B------:R-:W-:Y:S01]  /*5d20*/  SHF.R.S32.HI R49, RZ, 0x18, R52 ;  /* 0x00000018ff317819 */ /* 0x000fe20000011434 */
[----:B------:R-:W-:Y:S01]  /*5d30*/  IMAD R3, R47, R6, RZ ;  /* 0x000000062f037224 */ /* 0x000fe200078e02ff */
[----:B------:R-:W-:Y:S01]  /*5d40*/  SHF.L.U32 R52, R57, 0x10, RZ ;  /* 0x0000001039347819 */ /* 0x000fe200000006ff */
[-C--:B------:R-:W-:Y:S01]  /*5d50*/  IMAD R2, R51, R50.reuse, R2 ;  /* 0x0000003233027224 */ /* 0x080fe200078e0202 */
[----:B------:R-:W-:Y:S01]  /*5d60*/  SHF.R.S32.HI R51, RZ, 0x18, R56 ;  /* 0x00000018ff337819 */ /* 0x000fe20000011438 */
[----:B------:R-:W-:Y:S02]  /*5d70*/  IMAD R7, R47, R7, RZ ;  /* 0x000000072f077224 */ /* 0x000fe400078e02ff */
[-C--:B------:R-:W-:Y:S01]  /*5d80*/  IMAD R3, R49, R50.reuse, R3 ;  /* 0x0000003231037224 */ /* 0x080fe200078e0203 */
[----:B------:R-:W-:Y:S01]  /*5d90*/  PRMT R49, R57, 0x8880, RZ ;  /* 0x0000888039317816 */ /* 0x000fe200000000ff */
[----:B------:R-:W-:Y:S01]  /*5da0*/  IMAD R7, R51, R50, R7 ;  /* 0x0000003233077224 */ /* 0x000fe200078e0207 */
[----:B------:R-:W-:Y:S01]  /*5db0*/  SHF.R.S32.HI R51, RZ, 0x18, R52 ;  /* 0x00000018ff337819 */ /* 0x000fe20000011434 */
[----:B------:R-:W-:Y:S02]  /*5dc0*/  IMAD R4, R47, R8, RZ ;  /* 0x000000082f047224 */ /* 0x000fe400078e02ff */
[----:B------:R-:W-:Y:S01]  /*5dd0*/  IMAD.SHL.U32 R52, R57, 0x100, RZ ;  /* 0x0000010039347824 */ /* 0x000fe200078e00ff */
[----:B------:R-:W-:Y:S01]  /*5de0*/  I2IP.S8.S32.SAT R65, R7, R3, RZ ;  /* 0x0000000307417239 */ /* 0x000fe200000014ff */
[----:B------:R-:W-:Y:S02]  /*5df0*/  IMAD R5, R47, R9, RZ ;  /* 0x000000092f057224 */ /* 0x000fe400078e02ff */
[----:B------:R-:W-:Y:S01]  /*5e00*/  IMAD R4, R49, R50, R4 ;  /* 0x0000003231047224 */ /* 0x000fe200078e0204 */
[----:B------:R-:W-:Y:S01]  /*5e10*/  SHF.R.S32.HI R49, RZ, 0x18, R52 ;  /* 0x00000018ff317819 */ /* 0x000fe20000011434 */
[----:B------:R-:W-:Y:S01]  /*5e20*/  IMAD R6, R47, R10, RZ ;  /* 0x0000000a2f067224 */ /* 0x000fe200078e02ff */
[----:B------:R-:W-:Y:S01]  /*5e30*/  I2IP.S8.S32.SAT R64, R2, R0, R65 ;  /* 0x0000000002407239 */ /* 0x000fe20000001441 */
[-C--:B------:R-:W-:Y:S01]  /*5e40*/  IMAD R5, R51, R50.reuse, R5 ;  /* 0x0000003233057224 */ /* 0x080fe200078e0205 */
[----:B------:R-:W-:Y:S01]  /*5e50*/  SHF.L.U32 R52, R58, 0x10, RZ ;  /* 0x000000103a347819 */ /* 0x000fe200000006ff */
[----:B------:R-:W-:Y:S01]  /*5e60*/  IMAD R11, R47, R11, RZ ;  /* 0x0000000b2f0b7224 */ /* 0x000fe200078e02ff */
[----:B------:R-:W-:Y:S01]  /*5e70*/  SHF.R.S32.HI R51, RZ, 0x18, R57 ;  /* 0x00000018ff337819 */ /* 0x000fe20000011439 */
[----:B------:R-:W-:Y:S01]  /*5e80*/  IMAD R6, R49, R50, R6 ;  /* 0x0000003231067224 */ /* 0x000fe200078e0206 */
[----:B------:R-:W-:Y:S01]  /*5e90*/  SHF.R.S32.HI R52, RZ, 0x18, R52 ;  /* 0x00000018ff347819 */ /* 0x000fe20000011434 */
[C---:B------:R-:W-:Y:S02]  /*5ea0*/  IMAD R8, R47.reuse, R12, RZ ;  /* 0x0000000c2f087224 */ /* 0x040fe400078e02ff */
[----:B------:R-:W-:Y:S02]  /*5eb0*/  IMAD.MOV.U32 R49, RZ, RZ, R54 ;  /* 0x000000ffff317224 */ /* 0x000fe400078e0036 */
[----:B------:R-:W-:Y:S02]  /*5ec0*/  IMAD R9, R47, R13, RZ ;  /* 0x0000000d2f097224 */ /* 0x000fe400078e02ff */
[----:B------:R-:W-:Y:S01]  /*5ed0*/  IMAD R11, R51, R50, R11 ;  /* 0x00000032330b7224 */ /* 0x000fe200078e020b */
[----:B------:R-:W-:Y:S01]  /*5ee0*/  SHF.R.S32.HI R51, RZ, 0x18, R58 ;  /* 0x00000018ff337819 */ /* 0x000fe2000001143a */
[----:B------:R-:W-:Y:S02]  /*5ef0*/  IMAD R10, R47, R14, RZ ;  /* 0x0000000e2f0a7224 */ /* 0x000fe400078e02ff */
[----:B------:R-:W-:Y:S01]  /*5f00*/  IMAD R8, R49, R50, R8 ;  /* 0x0000003231087224 */ /* 0x000fe200078e0208 */
[----:B------:R-:W-:Y:S01]  /*5f10*/  I2IP.S8.S32.SAT R65, R11, R6, RZ ;  /* 0x000000060b417239 */ /* 0x000fe200000014ff */
[----:B------:R-:W-:Y:S01]  /*5f20*/  IMAD R15, R47, R15, RZ ;  /* 0x0000000f2f0f7224 */ /* 0x000fe200078e02ff */
[----:B------:R-:W-:Y:S01]  /*5f30*/  PRMT R49, R59, 0x8880, RZ ;  /* 0x000088803b317816 */ /* 0x000fe200000000ff */
[----:B------:R-:W-:Y:S01]  /*5f40*/  IMAD R9, R52, R50, R9 ;  /* 0x0000003234097224 */ /* 0x000fe200078e0209 */
[----:B------:R-:W-:Y:S01]  /*5f50*/  I2IP.S8.S32.SAT R65, R5, R4, R65 ;  /* 0x0000000405417239 */ /* 0x000fe20000001441 */
[-C--:B------:R-:W-:Y:S01]  /*5f60*/  IMAD R10, R53, R50.reuse, R10 ;  /* 0x00000032350a7224 */ /* 0x080fe200078e020a */
[----:B------:R-:W-:Y:S01]  /*5f70*/  SHF.L.U32 R53, R59, 0x8, RZ ;  /* 0x000000083b357819 */ /* 0x000fe200000006ff */
[----:B------:R-:W-:Y:S01]  /*5f80*/  IMAD R15, R51, R50, R15 ;  /* 0x00000032330f7224 */ /* 0x000fe200078e020f */
[----:B------:R-:W-:Y:S01]  /*5f90*/  SHF.L.U32 R51, R59, 0x10, RZ ;  /* 0x000000103b337819 */ /* 0x000fe200000006ff */
[C---:B------:R-:W-:Y:S01]  /*5fa0*/  IMAD R12, R47.reuse, R16, RZ ;  /* 0x000000102f0c7224 */ /* 0x040fe200078e02ff */
[----:B------:R-:W-:Y:S01]  /*5fb0*/  SHF.R.S32.HI R53, RZ, 0x18, R53 ;  /* 0x00000018ff357819 */ /* 0x000fe20000011435 */
[C---:B------:R-:W-:Y:S01]  /*5fc0*/  IMAD R13, R47.reuse, R17, RZ ;  /* 0x000000112f0d7224 */ /* 0x040fe200078e02ff */
[----:B------:R-:W-:Y:S01]  /*5fd0*/  SHF.R.S32.HI R51, RZ, 0x18, R51 ;  /* 0x00000018ff337819 */ /* 0x000fe20000011433 */
[----:B------:R-:W-:Y:S01]  /*5fe0*/  IMAD R14, R47, R18, RZ ;  /* 0x000000122f0e7224 */ /* 0x000fe200078e02ff */
[----:B------:R-:W-:Y:S01]  /*5ff0*/  I2IP.S8.S32.SAT R66, R15, R10, RZ ;  /* 0x0000000a0f427239 */ /* 0x000fe200000014ff */
[----:B------:R-:W-:Y:S01]  /*6000*/  IMAD R12, R49, R50, R12 ;  /* 0x00000032310c7224 */ /* 0x000fe200078e020c */
[----:B------:R-:W-:Y:S01]  /*6010*/  SHF.R.S32.HI R49, RZ, 0x18, R59 ;  /* 0x00000018ff317819 */ /* 0x000fe2000001143b */
[----:B------:R-:W-:Y:S01]  /*6020*/  IMAD R19, R47, R19, RZ ;  /* 0x000000132f137224 */ /* 0x000fe200078e02ff */
[----:B------:R-:W-:Y:S01]  /*6030*/  I2IP.S8.S32.SAT R66, R9, R8, R66 ;  /* 0x0000000809427239 */ /* 0x000fe20000001442 */
[-C--:B------:R-:W-:Y:S01]  /*6040*/  IMAD R13, R51, R50.reuse, R13 ;  /* 0x00000032330d7224 */ /* 0x080fe200078e020d */
[C---:B------:R-:W-:Y:S01]  /*6050*/  PRMT R51, R60.reuse, 0x8880, RZ ;  /* 0x000088803c337816 */ /* 0x040fe200000000ff */
[-C--:B------:R-:W-:Y:S01]  /*6060*/  IMAD R14, R53, R50.reuse, R14 ;  /* 0x00000032350e7224 */ /* 0x080fe200078e020e */
[----:B------:R-:W-:Y:S01]  /*6070*/  PRMT R53, R61, 0x8880, RZ ;  /* 0x000088803d357816 */ /* 0x000fe200000000ff */
[----:B------:R-:W-:Y:S01]  /*6080*/  IMAD R19, R49, R50, R19 ;  /* 0x0000003231137224 */ /* 0x000fe200078e0213 */
[----:B------:R-:W-:Y:S01]  /*6090*/  MOV R49, R51 ;  /* 0x0000003300317202 */ /* 0x000fe20000000f00 */
[----:B------:R-:W-:Y:S02]  /*60a0*/  IMAD R16, R47, R20, RZ ;  /* 0x000000142f107224 */ /* 0x000fe400078e02ff */
[C---:B------:R-:W-:Y:S01]  /*60b0*/  IMAD.U32 R52, R60.reuse, 0x10000, RZ ;  /* 0x000100003c347824 */ /* 0x040fe200078e00ff */
[----:B------:R-:W-:Y:S01]  /*60c0*/  I2IP.S8.S32.SAT R67, R19, R14, RZ ;  /* 0x0000000e13437239 */ /* 0x000fe200000014ff */
[----:B------:R-:W-:Y:S01]  /*60d0*/  IMAD R16, R49, R50, R16 ;  /* 0x0000003231107224 */ /* 0x000fe200078e0210 */
[----:B------:R-:W-:Y:S01]  /*60e0*/  SHF.L.U32 R49, R60, 0x8, RZ ;  /* 0x000000083c317819 */ /* 0x000fe200000006ff */
[C---:B------:R-:W-:Y:S01]  /*60f0*/  IMAD R17, R47.reuse, R21, RZ ;  /* 0x000000152f117224 */ /* 0x040fe200078e02ff */
[----:B------:R-:W-:Y:S01]  /*6100*/  SHF.R.S32.HI R51, RZ, 0x18, R52 ;  /* 0x00000018ff337819 */ /* 0x000fe20000011434 */
[C---:B------:R-:W-:Y:S01]  /*6110*/  IMAD R18, R47.reuse, R22, RZ ;  /* 0x000000162f127224 */ /* 0x040fe200078e02ff */
[----:B------:R-:W-:Y:S01]  /*6120*/  SHF.R.S32.HI R49, RZ, 0x18, R49 ;  /* 0x00000018ff317819 */ /* 0x000fe20000011431 */
[----:B------:R-:W-:Y:S01]  /*6130*/  IMAD R23, R47, R23, RZ ;  /* 0x000000172f177224 */ /* 0x000fe200078e02ff */
[----:B------:R-:W-:Y:S01]  /*6140*/  I2IP.S8.S32.SAT R67, R13, R12, R67 ;  /* 0x0000000c0d437239 */ /* 0x000fe20000001443 */
[----:B------:R-:W-:Y:S01]  /*6150*/  IMAD R17, R51, R50, R17 ;  /* 0x0000003233117224 */ /* 0x000fe200078e0211 */
[C---:B------:R-:W-:Y:S01]  /*6160*/  SHF.L.U32 R52, R61.reuse, 0x10, RZ ;  /* 0x000000103d347819 */ /* 0x040fe200000006ff */
[----:B------:R-:W-:Y:S01]  /*6170*/  IMAD.SHL.U32 R54, R61, 0x100, RZ ;  /* 0x000001003d367824 */ /* 0x000fe200078e00ff */
[----:B------:R-:W-:Y:S01]  /*6180*/  SHF.R.S32.HI R51, RZ, 0x18, R60 ;  /* 0x00000018ff337819 */ /* 0x000fe2000001143c */
[----:B------:R-:W-:Y:S01]  /*6190*/  IMAD R20, R47, R24, RZ ;  /* 0x000000182f147224 */ /* 0x000fe200078e02ff */
[----:B------:R1:W-:Y:S01]  /*61a0*/  STS.128 [R95+UR49+0x2200], R64 ;  /* 0x002200405f007988 */ /* 0x0003e20008000c31 */
[-C--:B------:R-:W-:Y:S01]  /*61b0*/  IMAD R18, R49, R50.reuse, R18 ;  /* 0x0000003231127224 */ /* 0x080fe200078e0212 */
[----:B------:R-:W-:Y:S01]  /*61c0*/  SHF.R.S32.HI R52, RZ, 0x18, R52 ;  /* 0x00000018ff347819 */ /* 0x000fe20000011434 */
[----:B------:R-:W-:Y:S01]  /*61d0*/  IMAD R21, R47, R25, RZ ;  /* 0x000000192f157224 */ /* 0x000fe200078e02ff */
[----:B------:R-:W-:Y:S01]  /*61e0*/  SHF.R.S32.HI R49, RZ, 0x18, R54 ;  /* 0x00000018ff317819 */ /* 0x000fe20000011436 */
[----:B------:R-:W-:Y:S01]  /*61f0*/  IMAD R23, R51, R50, R23 ;  /* 0x0000003233177224 */ /* 0x000fe200078e0217 */
[----:B------:R-:W-:Y:S01]  /*6200*/  SHF.R.S32.HI R51, RZ, 0x18, R61 ;  /* 0x00000018ff337819 */ /* 0x000fe2000001143d */
[----:B------:R-:W-:Y:S01]  /*6210*/  IMAD R22, R47, R26, RZ ;  /* 0x0000001a2f167224 */ /* 0x000fe200078e02ff */
[----:B------:R-:W-:Y:S01]  /*6220*/  SHF.R.S32.HI R54, RZ, 0x18, R63 ;  /* 0x00000018ff367819 */ /* 0x000fe2000001143f */
[----:B------:R-:W-:Y:S01]  /*6230*/  IMAD R20, R53, R50, R20 ;  /* 0x0000003235147224 */ /* 0x000fe200078e0214 */
[----:B------:R-:W-:Y:S01]  /*6240*/  I2IP.S8.S32.SAT R68, R23, R18, RZ ;  /* 0x0000001217447239 */ /* 0x000fe200000014ff */
[----:B------:R-:W-:Y:S01]  /*6250*/  IMAD R27, R47, R27, RZ ;  /* 0x0000001b2f1b7224 */ /* 0x000fe200078e02ff */
[----:B------:R-:W-:Y:S01]  /*6260*/  SHF.L.U32 R53, R62, 0x8, RZ ;  /* 0x000000083e357819 */ /* 0x000fe200000006ff */
[-C--:B------:R-:W-:Y:S01]  /*6270*/  IMAD R21, R52, R50.reuse, R21 ;  /* 0x0000003234157224 */ /* 0x080fe200078e0215 */
[C---:B------:R-:W-:Y:S01]  /*6280*/  SHF.L.U32 R52, R62.reuse, 0x10, RZ ;  /* 0x000000103e347819 */ /* 0x040fe200000006ff */
[----:B------:R-:W-:Y:S01]  /*6290*/  IMAD R22, R49, R50, R22 ;  /* 0x0000003231167224 */ /* 0x000fe200078e0216 */
[----:B------:R-:W-:Y:S01]  /*62a0*/  PRMT R49, R62, 0x8880, RZ ;  /* 0x000088803e317816 */ /* 0x000fe200000000ff */
[----:B------:R-:W-:Y:S01]  /*62b0*/  IMAD R24, R47, R28, RZ ;  /* 0x0000001c2f187224 */ /* 0x000fe200078e02ff */
[----:B------:R-:W-:Y:S01]  /*62c0*/  I2IP.S8.S32.SAT R68, R17, R16, R68 ;  /* 0x0000001011447239 */ /* 0x000fe20000001444 */
[----:B------:R-:W-:Y:S01]  /*62d0*/  IMAD R27, R51, R50, R27 ;  /* 0x00000032331b7224 */ /* 0x000fe200078e021b */
[----:B------:R-:W-:Y:S01]  /*62e0*/  SHF.R.S32.HI R51, RZ, 0x18, R52 ;  /* 0x00000018ff337819 */ /* 0x000fe20000011434 */
[C---:B------:R-:W-:Y:S01]  /*62f0*/  IMAD R25, R47.reuse, R29, RZ ;  /* 0x0000001d2f197224 */ /* 0x040fe200078e02ff */
[----:B------:R-:W-:Y:S01]  /*6300*/  SHF.R.S32.HI R53, RZ, 0x18, R53 ;  /* 0x00000018ff357819 */ /* 0x000fe20000011435 */
[----:B------:R-:W-:Y:S01]  /*6310*/  IMAD R26, R47, R30, RZ ;  /* 0x0000001e2f1a7224 */ /* 0x000fe200078e02ff */
[----:B------:R-:W-:Y:S01]  /*6320*/  I2IP.S8.S32.SAT R69, R27, R22, RZ ;  /* 0x000000161b457239 */ /* 0x000fe200000014ff */
[-C--:B------:R-:W-:Y:S01]  /*6330*/  IMAD R24, R49, R50.reuse, R24 ;  /* 0x0000003231187224 */ /* 0x080fe200078e0218 */
[----:B------:R-:W-:Y:S01]  /*6340*/  SHF.L.U32 R52, R63, 0x10, RZ ;  /* 0x000000103f347819 */ /* 0x000fe200000006ff */
[----:B------:R-:W-:Y:S01]  /*6350*/  IMAD R25, R51, R50, R25 ;  /* 0x0000003233197224 */ /* 0x000fe200078e0219 */
[----:B------:R-:W-:Y:S01]  /*6360*/  I2IP.S8.S32.SAT R69, R21, R20, R69 ;  /* 0x0000001415457239 */ /* 0x000fe20000001445 */
[----:B------:R-:W-:Y:S01]  /*6370*/  IMAD R26, R53, R50, R26 ;  /* 0x00000032351a7224 */ /* 0x000fe200078e021a */
[----:B------:R-:W-:Y:S01]  /*6380*/  SHF.R.S32.HI R49, RZ, 0x18, R62 ;  /* 0x00000018ff317819 */ /* 0x000fe2000001143e */
[----:B------:R-:W-:Y:S01]  /*6390*/  IMAD R31, R47, R31, RZ ;  /* 0x0000001f2f1f7224 */ /* 0x000fe200078e02ff */
[C---:B------:R-:W-:Y:S01]  /*63a0*/  PRMT R51, R63.reuse, 0x8880, RZ ;  /* 0x000088803f337816 */ /* 0x040fe200000000ff */
[----:B------:R-:W-:Y:S01]  /*63b0*/  IMAD.SHL.U32 R53, R63, 0x100, RZ ;  /* 0x000001003f357824 */ /* 0x000fe200078e00ff */
[----:B------:R-:W-:Y:S01]  /*63c0*/  SHF.R.S32.HI R52, RZ, 0x18, R52 ;  /* 0x00000018ff347819 */ /* 0x000fe20000011434 */
[C---:B------:R-:W-:Y:S02]  /*63d0*/  IMAD R28, R47.reuse, R32, RZ ;  /* 0x000000202f1c7224 */ /* 0x040fe400078e02ff */
[----:B------:R-:W-:Y:S01]  /*63e0*/  IMAD R29, R47, R33, RZ ;  /* 0x000000212f1d7224 */ /* 0x000fe200078e02ff */
[----:B------:R-:W-:Y:S01]  /*63f0*/  SHF.R.S32.HI R53, RZ, 0x18, R53 ;  /* 0x00000018ff357819 */ /* 0x000fe20000011435 */
[-C--:B------:R-:W-:Y:S02]  /*6400*/  IMAD R31, R49, R50.reuse, R31 ;  /* 0x00000032311f7224 */ /* 0x080fe400078e021f */
[----:B------:R-:W-:Y:S02]  /*6410*/  IMAD R28, R51, R50, R28 ;  /* 0x00000032331c7224 */ /* 0x000fe400078e021c */
[----:B------:R-:W-:Y:S01]  /*6420*/  IMAD R30, R47, R34, RZ ;  /* 0x000000222f1e7224 */ /* 0x000fe200078e02ff */
[----:B------:R-:W-:Y:S01]  /*6430*/  I2IP.S8.S32.SAT R75, R31, R26, RZ ;  /* 0x0000001a1f4b7239 */ /* 0x000fe200000014ff */
[----:B------:R-:W-:Y:S02]  /*6440*/  IMAD R29, R52, R50, R29 ;  /* 0x00000032341d7224 */ /* 0x000fe400078e021d */
[----:B------:R-:W-:Y:S01]  /*6450*/  IMAD R35, R47, R35, RZ ;  /* 0x000000232f237224 */ /* 0x000fe200078e02ff */
[----:B------:R-:W-:Y:S01]  /*6460*/  I2IP.S8.S32.SAT R70, R25, R24, R75 ;  /* 0x0000001819467239 */ /* 0x000fe2000000144b */
[-C--:B------:R-:W-:Y:S01]  /*6470*/  IMAD R30, R53, R50.reuse, R30 ;  /* 0x00000032351e7224 */ /* 0x080fe200078e021e */
[----:B------:R-:W-:Y:S01]  /*6480*/  LEA R75, R100, UR49, 0x3 ;  /* 0x00000031644b7c11 */ /* 0x000fe2000f8e18ff */
[----:B------:R-:W-:Y:S05]  /*6490*/  IMAD R35, R54, R50, R35 ;  /* 0x0000003236237224 */ /* 0x000fea00078e0223 */
[----:B------:R-:W-:Y:S04]  /*64a0*/  I2IP.S8.S32.SAT R76, R35, R30, RZ ;  /* 0x0000001e234c7239 */ /* 0x000fe800000014ff */
[----:B------:R-:W-:Y:S02]  /*64b0*/  I2IP.S8.S32.SAT R71, R29, R28, R76 ;  /* 0x0000001c1d477239 */ /* 0x000fe4000000144c */
[----:B------:R-:W-:Y:S03]  /*64c0*/  @P6 SHF.L.U32 R76, R99, 0x1f, RZ ;  /* 0x0000001f634c6819 */ /* 0x000fe600000006ff */
[----:B------:R1:W-:Y:S01]  /*64d0*/  STS.128 [R112+0x2210], R68 ;  /* 0x0022104470007388 */ /* 0x0003e20000000c00 */
[----:B------:R-:W-:Y:S01]  /*64e0*/  @!PT LDS RZ, [RZ] ;  /* 0x00000000fffff984 */ /* 0x000fe20000000800 */
[----:B------:R-:W-:Y:S01]  /*64f0*/  @!PT LDS RZ, [RZ] ;  /* 0x00000000fffff984 */ /* 0x000fe20000000800 */
[----:B------:R-:W-:Y:S01]  /*6500*/  @!PT LDS RZ, [RZ] ;  /* 0x00000000fffff984 */ /* 0x000fe20000000800 */
[----:B------:R-:W-:Y:S01]  /*6510*/  @!PT LDS RZ, [RZ] ;  /* 0x00000000fffff984 */ /* 0x000fe20000000800 */
[----:B------:R2:W-:Y:S07]  /*6520*/  MEMBAR.ALL.CTA ;  /* 0x0000000000007992 */ /* 0x0005ee0000008000 */
[----:B--2---:R-:W2:Y:S02]  /*6530*/  FENCE.VIEW.ASYNC.S ;  /* 0x00000000000073c6 */ /* 0x004ea40000000000 */
[----:B--2---:R-:W-:Y:S06]  /*6540*/  BAR.SYNC.DEFER_BLOCKING 0x1, 0x80 ;  /* 0x0042000000007b1d */ /* 0x004fec0000010000 */
[----:B------:R-:W-:Y:S05]  /*6550*/  @P0 BRA `(.L_x_99) ;  /* 0x0000000000280947 */ /* 0x000fea0003800000 */
[----:B------:R-:W-:Y:S02]  /*6560*/  UIADD3 UR4, UPT, UPT, UR49, 0x2200, URZ ;  /* 0x0000220031047890 */ /* 0x000fe4000fffe0ff */
[----:B------:R-:W-:Y:S01]  /*6570*/  UIADD3 UR6, UP0, UPT, UR52, 0x680, URZ ;  /* 0x0000068034067890 */ /* 0x000fe2000ff1e0ff */
[----:B------:R-:W-:Y:S03]  /*6580*/  UMOV UR43, UR36 ;  /* 0x00000024002b7c82 */ /* 0x000fe60008000000 */
[----:B------:R-:W-:Y:S01]  /*6590*/  MOV R104, UR4 ;  /* 0x0000000400687c02 */ /* 0x000fe20008000f00 */
[----:B------:R-:W-:Y:S03]  /*65a0*/  UIADD3.X UR7, UPT, UPT, URZ, UR53, URZ, UP0, !UPT ;  /* 0x00000035ff077290 */ /* 0x000fe600087fe4ff */
[----:B------:R-:W-:Y:S11]  /*65b0*/  R2UR UR40, R104 ;  /* 0x00000000682872ca */ /* 0x000ff600000e0000 */
[----:B------:R-:W-:Y:S02]  /*65c0*/  @!UPT UIADD3 URZ, UPT, UPT, URZ, URZ, URZ ;  /* 0x000000fffffff290 */ /* 0x000fe4000fffe0ff */
[----:B------:R2:W-:Y:S01]  /*65d0*/  UTMASTG.3D [UR40], [UR6] ;  /* 0x00000028060073b5 */ /* 0x0005e20008010000 */
[----:B------:R0:W-:Y:S01]  /*65e0*/  UTMACMDFLUSH ;  /* 0x00000000000079b7 */ /* 0x0001e20000000000 */
[----:B--2---:R-:W-:Y:S04]  /*65f0*/  DEPBAR.LE SB0, 0x1 ;  /* 0x000080400000791a */ /* 0x004fe80000000000 */
.L_x_99:
[----:B------:R-:W-:Y:S05]  /*6600*/  BSYNC.RECONVERGENT B0 ;  /* 0x0000000000007941 */ /* 0x000fea0003800200 */
.L_x_98:
[----:B------:R-:W-:Y:S06]  /*6610*/  BAR.SYNC.DEFER_BLOCKING 0x1, 0x80 ;  /* 0x0042000000007b1d */ /* 0x000fec0000010000 */
[----:B------:R-:W2:Y:S01]  /*6620*/  @P6 SYNCS.PHASECHK.TRANS64.TRYWAIT P0, [R75+URZ+0x80], R76 ;  /* 0x0000804c4b0065a7 */ /* 0x000ea200080011ff */
[----:B------:R-:W-:Y:S01]  /*6630*/  BSSY B1, `(.L_x_100) ;  /* 0x000001f000017945 */ /* 0x000fe20003800000 */
[----:B--2---:R-:W-:Y:S03]  /*6640*/  @P6 SEL R55, RZ, 0x1, !P0 ;  /* 0x00000001ff376807 */ /* 0x004fe60004000000 */
[----:B------:R-:W-:Y:S05]  /*6650*/  @!P6 BRA `(.L_x_101) ;  /* 0x000000000070e947 */ /* 0x000fea0003800000 */
[----:B------:R-:W-:Y:S01]  /*6660*/  ISETP.NE.AND P1, PT, R72, RZ, PT ;  /* 0x000000ff4800720c */ /* 0x000fe20003f25270 */
[----:B------:R-:W-:Y:S01]  /*6670*/  BSSY B0, `(.L_x_102) ;  /* 0x0000008000007945 */ /* 0x000fe20003800000 */
[----:B------:R-:W-:Y:S11]  /*6680*/  ISETP.NE.AND P0, PT, R55, RZ, PT ;  /* 0x000000ff3700720c */ /* 0x000ff60003f05270 */
[----:B------:R-:W-:Y:S04]  /*6690*/  @P1 IMAD R74, R100, 0x1000, R74 ;  /* 0x00001000644a1824 */ /* 0x000fe800078e024a */
[----:B------:R-:W-:Y:S01]  /*66a0*/  @P1 IMAD.IADD R73, R73, 0x1, R74 ;  /* 0x0000000149491824 */ /* 0x000fe200078e024a */
[----:B------:R-:W-:Y:S06]  /*66b0*/  @P0 BRA `(.L_x_103) ;  /* 0x00000000000c0947 */ /* 0x000fec0003800000 */
[----:B------:R-:W-:Y:S04]  /*66c0*/  SHF.L.U32 R0, R99, 0x1f, RZ ;  /* 0x0000001f63007819 */ /* 0x000fe800000006ff */
[----:B------:R-:W2:Y:S02]  /*66d0*/  SYNCS.PHASECHK.TRANS64.TRYWAIT P0, [R75+URZ+0x80], R0 ;  /* 0x000080004b0075a7 */ /* 0x000ea400080011ff */
[----:B--2---:R-:W-:Y:S05]  /*66e0*/  @!P0 BRA `(.L_x_104) ;  /* 0x0000001800288947 */ /* 0x004fea0003800000 */
.L_x_103:
[----:B------:R-:W-:Y:S05]  /*66f0*/  BSYNC B0 ;  /* 0x0000000000007941 */ /* 0x000fea0003800000 */
.L_x_102:
[----:B------:R-:W-:Y:S01]  /*6700*/  ISETP.NE.AND P0, PT, R72, RZ, PT ;  /* 0x000000ff4800720c */ /* 0x000fe20003f05270 */
[----:B--2---:R-:W-:Y:S02]  /*6710*/  VIADD R75, R75, 0x90 ;  /* 0x000000904b4b7836 */ /* 0x004fe40000000000 */
[----:B------:R-:W-:Y:S02]  /*6720*/  IMAD.U32 R0, RZ, RZ, UR37 ;  /* 0x00000025ff007e24 */ /* 0x000fe4000f8e00ff */
[----:B------:R-:W-:Y:S03]  /*6730*/  VIADD R100, R100, 0x1 ;  /* 0x0000000164647836 */ /* 0x000fe60000000000 */
[----:B------:R-:W-:Y:S05]  /*6740*/  PRMT R0, R0, 0x654, R75 ;  /* 0x0000065400007816 */ /* 0x000fea000000004b */
[----:B------:R2:W3:Y:S04]  /*6750*/  @P0 LDS.128 R56, [R74+0x200] ;  /* 0x000200004a380984 */ /* 0x0004e80000000c00 */
[----:B------:R2:W4:Y:S01]  /*6760*/  @P0 LDS.128 R60, [R73+0x210] ;  /* 0x00021000493c0984 */ /* 0x0005220000000c00 */
        /* <DEDUP_REMOVED lines=10> */
[----:B--23--:R-:W-:Y:S02]  /*6810*/  LOP3.LUT R99, R99, R0, RZ, 0x3c, !PT ;  /* 0x0000000063637212 */ /* 0x00cfe400078e3cff */
.L_x_101:
[----:B------:R-:W-:Y:S05]  /*6820*/  BSYNC B1 ;  /* 0x0000000000017941 */ /* 0x000fea0003800000 */
.L_x_100:
[----:B------:R-:W-:Y:S05]  /*6830*/  VIADD R3, R48, 0x40 ;  /* 0x0000004030037836 */ /* 0x000fea0000000000 */
[----:B------:R-:W-:Y:S04]  /*6840*/  SHF.R.U32.HI R3, RZ, 0x15, R3 ;  /* 0x00000015ff037819 */ /* 0x000fe80000011603 */
[----:B------:R-:W-:Y:S11]  /*6850*/  LOP3.LUT P0, RZ, R3, 0x3, R96, 0x48, !PT ;  /* 0x0000000303ff7812 */ /* 0x000ff60007804860 */
[----:B------:R-:W-:Y:S02]  /*6860*/  @!UPT UIADD3 URZ, UPT, UPT, URZ, URZ, URZ ;  /* 0x000000fffffff290 */ /* 0x000fe4000fffe0ff */
[----:B------:R-:W-:Y:S05]  /*6870*/  @!P0 BRA `(.L_x_105) ;  /* 0x0000000000408947 */ /* 0x000fea0003800000 */
[----:B------:R-:W2:Y:S01]  /*6880*/  LDCU.64 UR8, c[0x4][0x70] ;  /* 0x01000e00ff0877ac */ /* 0x000ea20008000a00 */
[----:B------:R-:W-:Y:S01]  /*6890*/  MOV R3, 0x0 ;  /* 0x0000000000037802 */ /* 0x000fe20000000f00 */
[----:B------:R-:W-:Y:S02]  /*68a0*/  HFMA2 R12, -RZ, RZ, 0, 5.9604644775390625e-08 ;  /* 0x00000001ff0c7431 */ /* 0x000fe400000001ff */
[----:B------:R-:W-:Y:S02]  /*68b0*/  IMAD.MOV.U32 R8, RZ, RZ, 0x192 ;  /* 0x00000192ff087424 */ /* 0x000fe400078e00ff */
[----:B------:R-:W-:Y:S01]  /*68c0*/  IMAD.MOV.U32 R13, RZ, RZ, RZ ;  /* 0x000000ffff0d7224 */ /* 0x000fe200078e00ff */
[----:B------:R-:W3:Y:S01]  /*68d0*/  LDCU.64 UR6, c[0x4][0x78] ;  /* 0x01000f00ff0677ac */ /* 0x000ee20008000a00 */
[----:B------:R-:W1:Y:S01]  /*68e0*/  LDC.64 R2, c[0x4][R3] ;  /* 0x0100000003027b82 */ /* 0x000e620000000a00 */
[----:B------:R-:W5:Y:S01]  /*68f0*/  LDCU.64 UR4, c[0x4][0x10] ;  /* 0x01000200ff0477ac */ /* 0x000f620008000a00 */
[----:B--2---:R-:W-:Y:S01]  /*6900*/  MOV R5, UR9 ;  /* 0x0000000900057c02 */ /* 0x004fe20008000f00 */
[----:B------:R-:W-:Y:S01]  /*6910*/  IMAD.U32 R4, RZ, RZ, UR8 ;  /* 0x00000008ff047e24 */ /* 0x000fe2000f8e00ff */
[----:B---3--:R-:W-:Y:S01]  /*6920*/  MOV R7, UR7 ;  /* 0x0000000700077c02 */ /* 0x008fe20008000f00 */
[----:B------:R-:W-:Y:S01]  /*6930*/  IMAD.U32 R6, RZ, RZ, UR6 ;  /* 0x00000006ff067e24 */ /* 0x000fe2000f8e00ff */
[----:B-----5:R-:W-:Y:S01]  /*6940*/  MOV R11, UR5 ;  /* 0x00000005000b7c02 */ /* 0x020fe20008000f00 */
[----:B------:R-:W-:Y:S02]  /*6950*/  IMAD.U32 R10, RZ, RZ, UR4 ;  /* 0x00000004ff0a7e24 */ /* 0x000fe4000f8e00ff */
[----:B------:R-:W-:Y:S07]  /*6960*/  LEPC R20, `(.L_x_105) ;  /* 0x000000001014794e */ /* 0x000fee0000000000 */
[----:B-1--4-:R-:W-:Y:S05]  /*6970*/  CALL.ABS.NOINC R2 ;  /* 0x0000000002007343 */ /* 0x012fea0003c00000 */
.L_x_105:
[----:B------:R-:W-:Y:S01]  /*6980*/  ISETP.NE.AND P0, PT, R105, RZ, PT ;  /* 0x000000ff6900720c */ /* 0x000fe20003f05270 */
[----:B------:R-:W-:Y:S05]  /*6990*/  WARPSYNC.ALL ;  /* 0x0000000000007948 */ /* 0x000fea0003800000 */
[----:B------:R-:W-:Y:S01]  /*69a0*/  IMAD.SHL.U32 R80, R57, 0x100, RZ ;  /* 0x0000010039507824 */ /* 0x000fe200078e00ff */
[----:B------:R-:W-:Y:S01]  /*69b0*/  R2UR UR4, R48 ;  /* 0x00000000300472ca */ /* 0x000fe200000e0000 */
[----:B------:R-:W-:Y:S01]  /*69c0*/  IMAD.SHL.U32 R74, R59, 0x100, RZ ;  /* 0x000001003b4a7824 */ /* 0x000fe200078e00ff */
[C---:B------:R-:W-:Y:S01]  /*69d0*/  SHF.L.U32 R51, R56.reuse, 0x10, RZ ;  /* 0x0000001038337819 */ /* 0x040fe200000006ff */
[----:B-1--4-:R-:W-:Y:S01]  /*69e0*/  IMAD.SHL.U32 R68, R61, 0x100, RZ ;  /* 0x000001003d447824 */ /* 0x012fe200078e00ff */
[C---:B------:R-:W-:Y:S01]  /*69f0*/  PRMT R49, R56.reuse, 0x8880, RZ ;  /* 0x0000888038317816 */ /* 0x040fe200000000ff */
[----:B------:R-:W-:Y:S01]  /*6a00*/  BSSY.RECONVERGENT B0, `(.L_x_106) ;  /* 0x000009e000007945 */ /* 0x000fe20003800200 */
[----:B------:R-:W-:Y:S02]  /*6a10*/  SHF.L.U32 R53, R56, 0x8, RZ ;  /* 0x0000000838357819 */ /* 0x000fe400000006ff */
[----:B------:R-:W-:Y:S02]  /*6a20*/  SHF.R.S32.HI R51, RZ, 0x18, R51 ;  /* 0x00000018ff337819 */ /* 0x000fe40000011433 */
[C---:B------:R-:W-:Y:S02]  /*6a30*/  PRMT R82, R57.reuse, 0x8880, RZ ;  /* 0x0000888039527816 */ /* 0x040fe400000000ff */
[----:B------:R-:W-:Y:S01]  /*6a40*/  SHF.R.S32.HI R53, RZ, 0x18, R53 ;  /* 0x00000018ff357819 */ /* 0x000fe20000011435 */
[----:B------:R-:W-:Y:S01]  /*6a50*/  LDTM.16dp32bit_t0_t15.x32 R4, tmem[UR4+0x40] ;  /* 0x00004004000479ee */ /* 0x000fe20008a80000 */
[----:B------:R-:W1:Y:S01]  /*6a60*/  LDTM.16dp32bit_t16_t31.x32 R4, tmem[UR4+0x60] ;  /* 0x00006004000479ee */ /* 0x000e620008aa0000 */
[----:B------:R-:W-:Y:S01]  /*6a70*/  NOP ;  /* 0x0000000000007918 */ /* 0x000fe20000000000 */
[----:B------:R-:W-:Y:S02]  /*6a80*/  R2UR UR5, R108 ;  /* 0x000000006c0572ca */ /* 0x000fe400000e0000 */
[----:B------:R-:W-:Y:S02]  /*6a90*/  SHF.R.S32.HI R52, RZ, 0x18, R56 ;  /* 0x00000018ff347819 */ /* 0x000fe40000011438 */
[----:B------:R-:W-:Y:S02]  /*6aa0*/  SHF.L.U32 R81, R57, 0x10, RZ ;  /* 0x0000001039517819 */ /* 0x000fe400000006ff */
[C---:B------:R-:W-:Y:S02]  /*6ab0*/  PRMT R79, R58.reuse, 0x8880, RZ ;  /* 0x000088803a4f7816 */ /* 0x040fe400000000ff */
[----:B------:R-:W-:Y:S02]  /*6ac0*/  SHF.R.S32.HI R54, RZ, 0x18, R57 ;  /* 0x00000018ff367819 */ /* 0x000fe40000011439 */
[----:B------:R-:W-:Y:S02]  /*6ad0*/  SHF.L.U32 R78, R58, 0x10, RZ ;  /* 0x000000103a4e7819 */ /* 0x000fe400000006ff */
[C---:B------:R-:W-:Y:S01]  /*6ae0*/  PRMT R76, R59.reuse, 0x8880, RZ ;  /* 0x000088803b4c7816 */ /* 0x040fe200000000ff */
[----:B------:R-:W-:Y:S01]  /*6af0*/  UIADD3 UR5, UPT, UPT, UR5, 0xf0, URZ ;  /* 0x000000f005057890 */ /* 0x000fe2000fffe0ff */
[----:B------:R-:W-:Y:S02]  /*6b00*/  SHF.R.S32.HI R55, RZ, 0x18, R58 ;  /* 0x00000018ff377819 */ /* 0x000fe4000001143a */
[----:B------:R-:W-:Y:S01]  /*6b10*/  SHF.L.U32 R75, R59, 0x10, RZ ;  /* 0x000000103b4b7819 */ /* 0x000fe200000006ff */
[----:B------:R-:W-:Y:S01]  /*6b20*/  UPRMT UR5, UR37, 0x654, UR5 ;  /* 0x0000065425057896 */ /* 0x000fe20008000005 */
[C---:B------:R-:W-:Y:S02]  /*6b30*/  PRMT R73, R60.reuse, 0x8880, RZ ;  /* 0x000088803c497816 */ /* 0x040fe400000000ff */
[----:B------:R-:W-:Y:S01]  /*6b40*/  SHF.R.S32.HI R56, RZ, 0x18, R59 ;  /* 0x00000018ff387819 */ /* 0x000fe2000001143b */
[C---:B-1----:R-:W-:Y:S01]  /*6b50*/  IMAD R4, R47.reuse, R4, RZ ;  /* 0x000000042f047224 */ /* 0x042fe200078e02ff */
[----:B------:R-:W-:Y:S01]  /*6b60*/  SHF.L.U32 R72, R60, 0x10, RZ ;  /* 0x000000103c487819 */ /* 0x000fe200000006ff */
[----:B------:R-:W-:Y:S01]  /*6b70*/  IMAD R5, R47, R5, RZ ;  /* 0x000000052f057224 */ /* 0x000fe200078e02ff */
[----:B------:R-:W-:Y:S01]  /*6b80*/  PRMT R70, R61, 0x8880, RZ ;  /* 0x000088803d467816 */ /* 0x000fe200000000ff */
[----:B------:R-:W-:Y:S01]  /*6b90*/  IMAD R6, R47, R6, RZ ;  /* 0x000000062f067224 */ /* 0x000fe200078e02ff */
[----:B------:R-:W-:Y:S01]  /*6ba0*/  SYNCS.ARRIVE.TRANS64.RED.A1T0 RZ, [UR5], RZ ;  /* 0x000000ffffff79a7 */ /* 0x000fe20008100405 */
[----:B------:R-:W-:Y:S01]  /*6bb0*/  IMAD R4, R49, R50, R4 ;  /* 0x0000003231047224 */ /* 0x000fe200078e0204 */
[----:B------:R-:W-:Y:S01]  /*6bc0*/  MOV R49, R82 ;  /* 0x0000005200317202 */ /* 0x000fe20000000f00 */
[----:B------:R-:W-:Y:S01]  /*6bd0*/  IMAD R7, R47, R7, RZ ;  /* 0x000000072f077224 */ /* 0x000fe200078e02ff */
[----:B------:R-:W-:Y:S01]  /*6be0*/  SHF.R.S32.HI R57, RZ, 0x18, R60 ;  /* 0x00000018ff397819 */ /* 0x000fe2000001143c */
[-C--:B------:R-:W-:Y:S01]  /*6bf0*/  IMAD R5, R51, R50.reuse, R5 ;  /* 0x0000003233057224 */ /* 0x080fe200078e0205 */
[----:B------:R-:W-:Y:S01]  /*6c00*/  SHF.R.S32.HI R51, RZ, 0x18, R81 ;  /* 0x00000018ff337819 */ /* 0x000fe20000011451 */
[----:B------:R-:W-:Y:S01]  /*6c10*/  IMAD R6, R53, R50, R6 ;  /* 0x0000003235067224 */ /* 0x000fe200078e0206 */
[----:B------:R-:W-:Y:S01]  /*6c20*/  SHF.R.S32.HI R53, RZ, 0x18, R80 ;  /* 0x00000018ff357819 */ /* 0x000fe20000011450 */
[----:B------:R-:W-:Y:S01]  /*6c30*/  IMAD R8, R47, R8, RZ ;  /* 0x000000082f087224 */ /* 0x000fe200078e02ff */
[----:B------:R-:W-:Y:S01]  /*6c40*/  SHF.L.U32 R69, R61, 0x10, RZ ;  /* 0x000000103d457819 */ /* 0x000fe200000006ff */
[----:B------:R-:W-:Y:S01]  /*6c50*/  IMAD R7, R52, R50, R7 ;  /* 0x0000003234077224 */ /* 0x000fe200078e0207 */
[----:B------:R-:W-:Y:S01]  /*6c60*/  SHF.R.S32.HI R52, RZ, 0x18, R75 ;  /* 0x00000018ff347819 */ /* 0x000fe2000001144b */
[C---:B------:R-:W-:Y:S01]  /*6c70*/  IMAD R9, R47.reuse, R9, RZ ;  /* 0x000000092f097224 */ /* 0x040fe200078e02ff */
[----:B------:R-:W-:Y:S01]  /*6c80*/  PRMT R67, R62, 0x8880, RZ ;  /* 0x000088803e437816 */ /* 0x000fe200000000ff */
[----:B------:R-:W-:Y:S01]  /*6c90*/  IMAD R10, R47, R10, RZ ;  /* 0x0000000a2f0a7224 */ /* 0x000fe200078e02ff */
[----:B------:R-:W-:Y:S01]  /*6ca0*/  I2IP.S8.S32.SAT R108, R7, R6, RZ ;  /* 0x00000006076c7239 */ /* 0x000fe200000014ff */
[----:B------:R-:W-:Y:S01]  /*6cb0*/  IMAD R8, R49, R50, R8 ;  /* 0x0000003231087224 */ /* 0x000fe200078e0208 */
[----:B------:R-:W-:Y:S01]  /*6cc0*/  MOV R49, R79 ;  /* 0x0000004f00317202 */ /* 0x000fe20000000f00 */
[----:B------:R-:W-:Y:S01]  /*6cd0*/  IMAD R11, R47, R11, RZ ;  /* 0x0000000b2f0b7224 */ /* 0x000fe200078e02ff */
[----:B------:R-:W-:Y:S01]  /*6ce0*/  I2IP.S8.S32.SAT R108, R5, R4, R108 ;  /* 0x00000004056c7239 */ /* 0x000fe2000000146c */
[-C--:B------:R-:W-:Y:S01]  /*6cf0*/  IMAD R9, R51, R50.reuse, R9 ;  /* 0x0000003233097224 */ /* 0x080fe200078e0209 */
[----:B------:R-:W-:Y:S01]  /*6d00*/  SHF.R.S32.HI R51, RZ, 0x18, R78 ;  /* 0x00000018ff337819 */ /* 0x000fe2000001144e */
[----:B------:R-:W-:Y:S01]  /*6d10*/  IMAD R10, R53, R50, R10 ;  /* 0x00000032350a7224 */ /* 0x000fe200078e020a */
[----:B------:R-:W-:Y:S01]  /*6d20*/  SHF.R.S32.HI R53, RZ, 0x18, R74 ;  /* 0x00000018ff357819 */ /* 0x000fe2000001144a */
[C---:B------:R-:W-:Y:S01]  /*6d30*/  IMAD R12, R47.reuse, R12, RZ ;  /* 0x0000000c2f0c7224 */ /* 0x040fe200078e02ff */
[----:B------:R-:W-:Y:S01]  /*6d40*/  SHF.L.U32 R77, R58, 0x8, RZ ;  /* 0x000000083a4d7819 */ /* 0x000fe200000006ff */
[-C--:B------:R-:W-:Y:S01]  /*6d50*/  IMAD R11, R54, R50.reuse, R11 ;  /* 0x00000032360b7224 */ /* 0x080fe200078e020b */
[----:B------:R-:W-:Y:S01]  /*6d60*/  SHF.R.S32.HI R58, RZ, 0x18, R61 ;  /* 0x00000018ff3a7819 */ /* 0x000fe2000001143d */
[----:B------:R-:W-:Y:S01]  /*6d70*/  IMAD R13, R47, R13, RZ ;  /* 0x0000000d2f0d7224 */ /* 0x000fe200078e02ff */
[----:B------:R-:W-:Y:S01]  /*6d80*/  SHF.L.U32 R66, R62, 0x10, RZ ;  /* 0x000000103e427819 */ /* 0x000fe200000006ff */
[----:B------:R-:W-:Y:S01]  /*6d90*/  IMAD R12, R49, R50, R12 ;  /* 0x00000032310c7224 */ /* 0x000fe200078e020c */
[----:B------:R-:W-:Y:S01]  /*6da0*/  SHF.R.S32.HI R49, RZ, 0x18, R77 ;  /* 0x00000018ff317819 */ /* 0x000fe2000001144d */
[----:B------:R-:W-:Y:S01]  /*6db0*/  IMAD R14, R47, R14, RZ ;  /* 0x0000000e2f0e7224 */ /* 0x000fe200078e02ff */
[----:B------:R-:W-:Y:S01]  /*6dc0*/  I2IP.S8.S32.SAT R109, R11, R10, RZ ;  /* 0x0000000a0b6d7239 */ /* 0x000fe200000014ff */
[----:B------:R-:W-:Y:S01]  /*6dd0*/  IMAD R15, R47, R15, RZ ;  /* 0x0000000f2f0f7224 */ /* 0x000fe200078e02ff */
[----:B------:R-:W-:Y:S01]  /*6de0*/  PRMT R64, R63, 0x8880, RZ ;  /* 0x000088803f407816 */ /* 0x000fe200000000ff */
[----:B------:R-:W-:Y:S01]  /*6df0*/  IMAD R13, R51, R50, R13 ;  /* 0x00000032330d7224 */ /* 0x000fe200078e020d */
[----:B------:R-:W-:Y:S01]  /*6e00*/  MOV R51, R76 ;  /* 0x0000004c00337202 */ /* 0x000fe20000000f00 */
[----:B------:R-:W-:Y:S01]  /*6e10*/  IMAD R16, R47, R16, RZ ;  /* 0x000000102f107224 */ /* 0x000fe200078e02ff */
[----:B------:R-:W-:Y:S01]  /*6e20*/  I2IP.S8.S32.SAT R109, R9, R8, R109 ;  /* 0x00000008096d7239 */ /* 0x000fe2000000146d */
[-C--:B------:R-:W-:Y:S01]  /*6e30*/  IMAD R14, R49, R50.reuse, R14 ;  /* 0x00000032310e7224 */ /* 0x080fe200078e020e */
[----:B------:R-:W-:Y:S01]  /*6e40*/  SHF.R.S32.HI R59, RZ, 0x18, R62 ;  /* 0x00000018ff3b7819 */ /* 0x000fe2000001143e */
[----:B------:R-:W-:Y:S01]  /*6e50*/  IMAD R17, R47, R17, RZ ;  /* 0x000000112f117224 */ /* 0x000fe200078e02ff */
[----:B------:R-:W-:Y:S01]  /*6e60*/  SHF.L.U32 R71, R60, 0x8, RZ ;  /* 0x000000083c477819 */ /* 0x000fe200000006ff */
[----:B------:R-:W-:Y:S01]  /*6e70*/  IMAD R15, R55, R50, R15 ;  /* 0x00000032370f7224 */ /* 0x000fe200078e020f */
[----:B------:R-:W-:Y:S01]  /*6e80*/  SHF.R.S32.HI R60, RZ, 0x18, R63 ;  /* 0x00000018ff3c7819 */ /* 0x000fe2000001143f */
[----:B------:R-:W-:Y:S01]  /*6e90*/  IMAD R18, R47, R18, RZ ;  /* 0x000000122f127224 */ /* 0x000fe200078e02ff */
[----:B------:R-:W-:Y:S01]  /*6ea0*/  SHF.L.U32 R65, R62, 0x8, RZ ;  /* 0x000000083e417819 */ /* 0x000fe200000006ff */
[----:B------:R-:W-:Y:S01]  /*6eb0*/  IMAD R16, R51, R50, R16 ;  /* 0x0000003233107224 */ /* 0x000fe200078e0210 */
[----:B------:R-:W-:Y:S01]  /*6ec0*/  I2IP.S8.S32.SAT R110, R15, R14, RZ ;  /* 0x0000000e0f6e7239 */ /* 0x000fe200000014ff */
[----:B------:R-:W-:Y:S01]  /*6ed0*/  IMAD R19, R47, R19, RZ ;  /* 0x000000132f137224 */ /* 0x000fe200078e02ff */
[----:B------:R-:W-:Y:S01]  /*6ee0*/  SHF.R.S32.HI R51, RZ, 0x18, R72 ;  /* 0x00000018ff337819 */ /* 0x000fe20000011448 */
[----:B------:R-:W-:Y:S01]  /*6ef0*/  IMAD R17, R52, R50, R17 ;  /* 0x0000003234117224 */ /* 0x000fe200078e0211 */
[----:B------:R-:W-:Y:S01]  /*6f00*/  I2IP.S8.S32.SAT R110, R13, R12, R110 ;  /* 0x0000000c0d6e7239 */ /* 0x000fe2000000146e */
[----:B------:R-:W-:Y:S01]  /*6f10*/  IMAD R0, R47, R20, RZ ;  /* 0x000000142f007224 */ /* 0x000fe200078e02ff */
[----:B------:R-:W-:Y:S01]  /*6f20*/  SHF.R.S32.HI R52, RZ, 0x18, R71 ;  /* 0x00000018ff347819 */ /* 0x000fe20000011447 */
[-C--:B------:R-:W-:Y:S01]  /*6f30*/  IMAD R18, R53, R50.reuse, R18 ;  /* 0x0000003235127224 */ /* 0x080fe200078e0212 */
[----:B------:R-:W-:Y:S01]  /*6f40*/  SHF.R.S32.HI R53, RZ, 0x18, R68 ;  /* 0x00000018ff357819 */ /* 0x000fe20000011444 */
[----:B------:R-:W-:Y:S01]  /*6f50*/  IMAD.MOV.U32 R49, RZ, RZ, R73 ;  /* 0x000000ffff317224 */ /* 0x000fe200078e0049 */
[----:B------:R-:W-:Y:S01]  /*6f60*/  SHF.L.U32 R62, R63, 0x10, RZ ;  /* 0x000000103f3e7819 */ /* 0x000fe200000006ff */
[C---:B------:R-:W-:Y:S02]  /*6f70*/  IMAD R2, R47.reuse, R21, RZ ;  /* 0x000000152f027224 */ /* 0x040fe400078e02ff */
[----:B------:R-:W-:Y:S02]  /*6f80*/  IMAD R19, R56, R50, R19 ;  /* 0x0000003238137224 */ /* 0x000fe400078e0213 */
[----:B------:R-:W-:Y:S02]  /*6f90*/  IMAD R3, R47, R22, RZ ;  /* 0x000000162f037224 */ /* 0x000fe400078e02ff */
[----:B------:R-:W-:Y:S01]  /*6fa0*/  IMAD R0, R49, R50, R0 ;  /* 0x0000003231007224 */ /* 0x000fe200078e0200 */
[----:B------:R-:W-:Y:S01]  /*6fb0*/  I2IP.S8.S32.SAT R111, R19, R18, RZ ;  /* 0x00000012136f7239 */ /* 0x000fe200000014ff */
[----:B------:R-:W-:Y:S01]  /*6fc0*/  IMAD R23, R47, R23, RZ ;  /* 0x000000172f177224 */ /* 0x000fe200078e02ff */
[----:B------:R-:W-:Y:S01]  /*6fd0*/  MOV R49, R70 ;  /* 0x0000004600317202 */ /* 0x000fe20000000f00 */
[----:B------:R-:W-:Y:S01]  /*6fe0*/  IMAD R2, R51, R50, R2 ;  /* 0x0000003233027224 */ /* 0x000fe200078e0202 */
[----:B------:R-:W-:Y:S01]  /*6ff0*/  I2IP.S8.S32.SAT R111, R17, R16, R111 ;  /* 0x00000010116f7239 */ /* 0x000fe2000000146f */
[C---:B------:R-:W-:Y:S01]  /*7000*/  IMAD R20, R47.reuse, R24, RZ ;  /* 0x000000182f147224 */ /* 0x040fe200078e02ff */
[----:B------:R-:W-:Y:S01]  /*7010*/  SHF.R.S32.HI R51, RZ, 0x18, R69 ;  /* 0x00000018ff337819 */ /* 0x000fe20000011445 */
[-C--:B------:R-:W-:Y:S01]  /*7020*/  IMAD R3, R52, R50.reuse, R3 ;  /* 0x0000003234037224 */ /* 0x080fe200078e0203 */
[----:B------:R-:W-:Y:S01]  /*7030*/  SHF.R.S32.HI R52, RZ, 0x18, R62 ;  /* 0x00000018ff347819 */ /* 0x000fe2000001143e */
[----:B------:R-:W-:Y:S01]  /*7040*/  IMAD R21, R47, R25, RZ ;  /* 0x000000192f157224 */ /* 0x000fe200078e02ff */
[----:B------:R1:W-:Y:S01]  /*7050*/  STS.128 [R95+UR49+0x3200], R108 ;  /* 0x0032006c5f007988 */ /* 0x0003e20008000c31 */
[----:B------:R-:W-:Y:S02]  /*7060*/  IMAD R23, R57, R50, R23 ;  /* 0x0000003239177224 */ /* 0x000fe400078e0217 */
[----:B------:R-:W-:Y:S02]  /*7070*/  IMAD R22, R47, R26, RZ ;  /* 0x0000001a2f167224 */ /* 0x000fe400078e02ff */
[-C--:B------:R-:W-:Y:S01]  /*7080*/  IMAD R20, R49, R50.reuse, R20 ;  /* 0x0000003231147224 */ /* 0x080fe200078e0214 */
[----:B------:R-:W-:Y:S01]  /*7090*/  I2IP.S8.S32.SAT R113, R23, R3, RZ ;  /* 0x0000000317717239 */ /* 0x000fe200000014ff */
[----:B------:R-:W-:Y:S01]  /*70a0*/  IMAD R27, R47, R27, RZ ;  /* 0x0000001b2f1b7224 */ /* 0x000fe200078e02ff */
[----:B------:R-:W-:Y:S01]  /*70b0*/  MOV R49, R67 ;  /* 0x0000004300317202 */ /* 0x000fe20000000f00 */
[----:B------:R-:W-:Y:S01]  /*70c0*/  IMAD R21, R51, R50, R21 ;  /* 0x0000003233157224 */ /* 0x000fe200078e0215 */
[----:B------:R-:W-:Y:S01]  /*70d0*/  I2IP.S8.S32.SAT R116, R2, R0, R113 ;  /* 0x0000000002747239 */ /* 0x000fe20000001471 */
[----:B------:R-:W-:Y:S01]  /*70e0*/  IMAD R24, R47, R28, RZ ;  /* 0x0000001c2f187224 */ /* 0x000fe200078e02ff */
[----:B------:R-:W-:Y:S01]  /*70f0*/  SHF.R.S32.HI R51, RZ, 0x18, R66 ;  /* 0x00000018ff337819 */ /* 0x000fe20000011442 */
[-C--:B------:R-:W-:Y:S01]  /*7100*/  IMAD R22, R53, R50.reuse, R22 ;  /* 0x0000003235167224 */ /* 0x080fe200078e0216 */
[----:B------:R-:W-:Y:S01]  /*7110*/  IADD3 R113, PT, PT, R44, 0x1, RZ ;  /* 0x000000012c717810 */ /* 0x000fe20007ffe0ff */
[-C--:B------:R-:W-:Y:S02]  /*7120*/  IMAD R27, R58, R50.reuse, R27 ;  /* 0x000000323a1b7224 */ /* 0x080fe400078e021b */
[----:B------:R-:W-:Y:S02]  /*7130*/  IMAD R25, R47, R29, RZ ;  /* 0x0000001d2f197224 */ /* 0x000fe400078e02ff */
[----:B------:R-:W-:Y:S01]  /*7140*/  IMAD R24, R49, R50, R24 ;  /* 0x0000003231187224 */ /* 0x000fe200078e0218 */
[----:B------:R-:W-:Y:S01]  /*7150*/  SHF.R.S32.HI R49, RZ, 0x18, R65 ;  /* 0x00000018ff317819 */ /* 0x000fe20000011441 */
[----:B------:R-:W-:Y:S01]  /*7160*/  IMAD R26, R47, R30, RZ ;  /* 0x0000001e2f1a7224 */ /* 0x000fe200078e02ff */
[----:B------:R-:W-:Y:S01]  /*7170*/  I2IP.S8.S32.SAT R117, R27, R22, RZ ;  /* 0x000000161b757239 */ /* 0x000fe200000014ff */
[----:B------:R-:W-:Y:S02]  /*7180*/  IMAD.SHL.U32 R61, R63, 0x100, RZ ;  /* 0x000001003f3d7824 */ /* 0x000fe400078e00ff */
[----:B------:R-:W-:Y:S01]  /*7190*/  IMAD R31, R47, R31, RZ ;  /* 0x0000001f2f1f7224 */ /* 0x000fe200078e02ff */
[----:B------:R-:W-:Y:S01]  /*71a0*/  I2IP.S8.S32.SAT R117, R21, R20, R117 ;  /* 0x0000001415757239 */ /* 0x000fe20000001475 */
[----:B------:R-:W-:Y:S01]  /*71b0*/  IMAD R25, R51, R50, R25 ;  /* 0x0000003233197224 */ /* 0x000fe200078e0219 */
[----:B------:R-:W-:Y:S01]  /*71c0*/  MOV R51, R64 ;  /* 0x0000004000337202 */ /* 0x000fe20000000f00 */
[----:B------:R-:W-:Y:S01]  /*71d0*/  IMAD R28, R47, R32, RZ ;  /* 0x000000202f1c7224 */ /* 0x000fe200078e02ff */
[----:B------:R-:W-:Y:S01]  /*71e0*/  SHF.R.S32.HI R53, RZ, 0x18, R61 ;  /* 0x00000018ff357819 */ /* 0x000fe2000001143d */
[-C--:B------:R-:W-:Y:S02]  /*71f0*/  IMAD R26, R49, R50.reuse, R26 ;  /* 0x00000032311a7224 */ /* 0x080fe400078e021a */
[----:B------:R-:W-:Y:S02]  /*7200*/  IMAD R29, R47, R33, RZ ;  /* 0x000000212f1d7224 */ /* 0x000fe400078e02ff */
[-C--:B------:R-:W-:Y:S02]  /*7210*/  IMAD R31, R59, R50.reuse, R31 ;  /* 0x000000323b1f7224 */ /* 0x080fe400078e021f */
[----:B------:R-:W-:Y:S02]  /*7220*/  IMAD R28, R51, R50, R28 ;  /* 0x00000032331c7224 */ /* 0x000fe400078e021c */
[----:B------:R-:W-:Y:S01]  /*7230*/  IMAD R30, R47, R34, RZ ;  /* 0x000000222f1e7224 */ /* 0x000fe200078e02ff */
[----:B------:R-:W-:Y:S01]  /*7240*/  I2IP.S8.S32.SAT R114, R31, R26, RZ ;  /* 0x0000001a1f727239 */ /* 0x000fe200000014ff */
[----:B------:R-:W-:Y:S02]  /*7250*/  IMAD R29, R52, R50, R29 ;  /* 0x00000032341d7224 */ /* 0x000fe400078e021d */
[----:B------:R-:W-:Y:S01]  /*7260*/  IMAD R35, R47, R35, RZ ;  /* 0x000000232f237224 */ /* 0x000fe200078e02ff */
[----:B------:R-:W-:Y:S01]  /*7270*/  I2IP.S8.S32.SAT R118, R25, R24, R114 ;  /* 0x0000001819767239 */ /* 0x000fe20000001472 */
[-C--:B------:R-:W-:Y:S02]  /*7280*/  IMAD R30, R53, R50.reuse, R30 ;  /* 0x00000032351e7224 */ /* 0x080fe400078e021e */
[----:B------:R-:W-:Y:S05]  /*7290*/  IMAD R35, R60, R50, R35 ;  /* 0x000000323c237224 */ /* 0x000fea00078e0223 */
[----:B------:R-:W-:Y:S04]  /*72a0*/  I2IP.S8.S32.SAT R115, R35, R30, RZ ;  /* 0x0000001e23737239 */ /* 0x000fe800000014ff */
[----:B------:R-:W-:Y:S05]  /*72b0*/  I2IP.S8.S32.SAT R119, R29, R28, R115 ;  /* 0x0000001c1d777239 */ /* 0x000fea0000001473 */
        /* <DEDUP_REMOVED lines=9> */
[----:B------:R-:W-:Y:S02]  /*7350*/  UIADD3 UR8, UP0, UPT, UR52, 0x680, URZ ;  /* 0x0000068034087890 */ /* 0x000fe4000ff1e0ff */
[----:B------:R-:W-:Y:S02]  /*7360*/  UIADD3 UR5, UPT, UPT, UR41, 0x40, URZ ;  /* 0x0000004029057890 */ /* 0x000fe4000fffe0ff */
[----:B------:R-:W-:Y:S02]  /*7370*/  UIADD3 UR4, UPT, UPT, UR49, 0x3200, URZ ;  /* 0x0000320031047890 */ /* 0x000fe4000fffe0ff */
[----:B------:R-:W-:Y:S01]  /*7380*/  UIADD3.X UR9, UPT, UPT, URZ, UR53, URZ, UP0, !UPT ;  /* 0x00000035ff097290 */ /* 0x000fe200087fe4ff */
[----:B------:R-:W-:Y:S01]  /*7390*/  UMOV UR6, UR42 ;  /* 0x0000002a00067c82 */ /* 0x000fe20008000000 */
[----:B------:R-:W-:Y:S07]  /*73a0*/  UMOV UR7, UR36 ;  /* 0x0000002400077c82 */ /* 0x000fee0008000000 */
[----:B------:R2:W-:Y:S01]  /*73b0*/  UTMASTG.3D [UR4], [UR8] ;  /* 0x00000004080073b5 */ /* 0x0005e20008010000 */
[----:B------:R0:W-:Y:S01]  /*73c0*/  UTMACMDFLUSH ;  /* 0x00000000000079b7 */ /* 0x0001e20000000000 */
[----:B--2---:R-:W-:Y:S04]  /*73d0*/  DEPBAR.LE SB0, 0x1 ;  /* 0x000080400000791a */ /* 0x004fe80000000000 */
.L_x_107:
[----:B------:R-:W-:Y:S05]  /*73e0*/  BSYNC.RECONVERGENT B0 ;  /* 0x0000000000007941 */ /* 0x000fea0003800200 */
.L_x_106:
[----:B------:R-:W-:Y:S01]  /*73f0*/  BAR.SYNC.DEFER_BLOCKING 0x1, 0x80 ;  /* 0x0042000000007b1d */ /* 0x000fe20000010000 */
[----:B------:R-:W-:Y:S01]  /*7400*/  ISETP.NE.AND P2, PT, R106, RZ, PT ;  /* 0x000000ff6a00720c */ /* 0x000fe20003f45270 */
[----:B------:R-:W-:Y:S01]  /*7410*/  IMAD.IADD R20, R43, 0x1, R83 ;  /* 0x000000012b147824 */ /* 0x000fe200078e0253 */
[----:B------:R-:W-:Y:S01]  /*7420*/  ISETP.NE.AND P0, PT, R107, 0x2, PT ;  /* 0x000000026b00780c */ /* 0x000fe20003f05270 */
[----:B------:R-:W-:Y:S01]  /*7430*/  IMAD.IADD R21, R45, 0x1, R90 ;  /* 0x000000012d157824 */ /* 0x000fe200078e025a */
[----:B------:R-:W-:Y:S02]  /*7440*/  ISETP.NE.AND P1, PT, R113, 0x4, PT ;  /* 0x000000047100780c */ /* 0x000fe40003f25270 */
[----:B------:R-:W-:Y:S02]  /*7450*/  SEL R0, RZ, 0x1, P0 ;  /* 0x00000001ff007807 */ /* 0x000fe40000000000 */
[----:B------:R-:W-:Y:S02]  /*7460*/  SEL R3, RZ, 0x1, P1 ;  /* 0x00000001ff037807 */ /* 0x000fe40000800000 */
[----:B------:R-:W-:Y:S02]  /*7470*/  LOP3.LUT R101, R101, R0, RZ, 0x3c, !PT ;  /* 0x0000000065657212 */ /* 0x000fe400078e3cff */
[----:B------:R-:W-:Y:S02]  /*7480*/  LOP3.LUT R102, R102, R3, RZ, 0x3c, !PT ;  /* 0x0000000366667212 */ /* 0x000fe400078e3cff */
[----:B------:R-:W-:Y:S02]  /*7490*/  @P2 R2UR UR36, R98 ;  /* 0x00000000622422ca */ /* 0x000fe400000e0000 */
[----:B------:R-:W-:Y:S02]  /*74a0*/  SEL R107, R107, RZ, P0 ;  /* 0x000000ff6b6b7207 */ /* 0x000fe40000000000 */
[----:B------:R-:W-:Y:S01]  /*74b0*/  SEL R44, R113, RZ, P1 ;  /* 0x000000ff712c7207 */ /* 0x000fe20000800000 */
[----:B------:R-:W-:Y:S10]  /*74c0*/  @P2 BRA `(.L_x_108) ;  /* 0xffffffd400d82947 */ /* 0x000ff4000383ffff */
[----:B------:R-:W-:Y:S05]  /*74d0*/  EXIT ;  /* 0x000000000000794d */ /* 0x000fea0003800000 */
.L_x_19:
[----:B--2---:R2:W1:Y:S02]  /*74e0*/  SYNCS.PHASECHK.TRANS64.TRYWAIT P0, [R3+URZ+0x120], R2 ;  /* 0x00012002030075a7 */ /* 0x00446400080011ff */
[----:B-1----:R-:W-:Y:S05]  /*74f0*/  @!P0 NANOSLEEP.SYNCS 0x989680 ;  /* 0x009896800000895d */ /* 0x002fea0003900000 */
[----:B------:R-:W1:Y:S02]  /*7500*/  @!P0 SYNCS.PHASECHK.TRANS64 P0, [R3+URZ+0x120], R2 ;  /* 0x00012002030085a7 */ /* 0x000e6400080010ff */
[----:B-1----:R-:W-:Y:S05]  /*7510*/  @!P0 BRA `(.L_x_19) ;  /* 0xfffffffc00f08947 */ /* 0x002fea000383ffff */
[----:B------:R-:W-:Y:S05]  /*7520*/  BRA `(.L_x_109) ;  /* 0xffffffa0003c7947 */ /* 0x000fea000383ffff */
.L_x_22:
[----:B-1----:R-:W-:-:S07]  /*7530*/  MOV R2, UR33 ;  /* 0x0000002100027c02 */ /* 0x002fce0008000f00 */
.L_x_110:
[----:B-1----:R1:W2:Y:S02]  /*7540*/  SYNCS.PHASECHK.TRANS64.TRYWAIT P0, [R2+URZ+0x40], R5 ;  /* 0x00004005020075a7 */ /* 0x0022a400080011ff */
[----:B--2---:R-:W-:Y:S05]  /*7550*/  @!P0 NANOSLEEP.SYNCS 0x989680 ;  /* 0x009896800000895d */ /* 0x004fea0003900000 */
[----:B------:R-:W2:Y:S02]  /*7560*/  @!P0 SYNCS.PHASECHK.TRANS64 P0, [R2+URZ+0x40], R5 ;  /* 0x00004005020085a7 */ /* 0x000ea400080010ff */
[----:B--2---:R-:W-:Y:S05]  /*7570*/  @!P0 BRA `(.L_x_110) ;  /* 0xfffffffc00f08947 */ /* 0x004fea000383ffff */
[----:B------:R-:W-:Y:S05]  /*7580*/  BRA `(.L_x_21) ;  /* 0xffffffa0008c7947 */ /* 0x000fea000383ffff */
.L_x_28:
[----:B-1----:R-:W-:-:S07]  /*7590*/  MOV R2, UR17 ;  /* 0x0000001100027c02 */ /* 0x002fce0008000f00 */
.L_x_111:
[----:B-1----:R1:W2:Y:S02]  /*75a0*/  SYNCS.PHASECHK.TRANS64.TRYWAIT P0, [R2+URZ+0x40], R5 ;  /* 0x00004005020075a7 */ /* 0x0022a400080011ff */
[----:B--2---:R-:W-:Y:S05]  /*75b0*/  @!P0 NANOSLEEP.SYNCS 0x989680 ;  /* 0x009896800000895d */ /* 0x004fea0003900000 */
[----:B------:R-:W2:Y:S02]  /*75c0*/  @!P0 SYNCS.PHASECHK.TRANS64 P0, [R2+URZ+0x40], R5 ;  /* 0x00004005020085a7 */ /* 0x000ea400080010ff */
[----:B--2---:R-:W-:Y:S05]  /*75d0*/  @!P0 BRA `(.L_x_111) ;  /* 0xfffffffc00f08947 */ /* 0x004fea000383ffff */
[----:B------:R-:W-:Y:S05]  /*75e0*/  BRA `(.L_x_27) ;  /* 0xffffffa400347947 */ /* 0x000fea000383ffff */
.L_x_32:
[----:B-1----:R1:W2:Y:S02]  /*75f0*/  SYNCS.PHASECHK.TRANS64.TRYWAIT P0, [R2+URZ+0xb0], R3 ;  /* 0x0000b003020075a7 */ /* 0x0022a400080011ff */
[----:B--2---:R-:W-:Y:S05]  /*7600*/  @!P0 NANOSLEEP.SYNCS 0x989680 ;  /* 0x009896800000895d */ /* 0x004fea0003900000 */
[----:B------:R-:W2:Y:S02]  /*7610*/  @!P0 SYNCS.PHASECHK.TRANS64 P0, [R2+URZ+0xb0], R3 ;  /* 0x0000b003020085a7 */ /* 0x000ea400080010ff */
[----:B--2---:R-:W-:Y:S05]  /*7620*/  @!P0 BRA `(.L_x_32) ;  /* 0xfffffffc00f08947 */ /* 0x004fea000383ffff */
[----:B------:R-:W-:Y:S05]  /*7630*/  BRA `(.L_x_112) ;  /* 0xffffffa400c47947 */ /* 0x000fea000383ffff */
.L_x_36:
[----:B----4-:R-:W-:-:S07]  /*7640*/  MOV R0, UR5 ;  /* 0x0000000500007c02 */ /* 0x010fce0008000f00 */
.L_x_113:
[----:B-1----:R1:W2:Y:S02]  /*7650*/  SYNCS.PHASECHK.TRANS64.TRYWAIT P0, [R0+URZ], R3 ;  /* 0x00000003000075a7 */ /* 0x0022a400080011ff */
[----:B--2---:R-:W-:Y:S05]  /*7660*/  @!P0 NANOSLEEP.SYNCS 0x989680 ;  /* 0x009896800000895d */ /* 0x004fea0003900000 */
[----:B------:R-:W2:Y:S02]  /*7670*/  @!P0 SYNCS.PHASECHK.TRANS64 P0, [R0+URZ], R3 ;  /* 0x00000003000085a7 */ /* 0x000ea400080010ff */
[----:B--2---:R-:W-:Y:S05]  /*7680*/  @!P0 BRA `(.L_x_113) ;  /* 0xfffffffc00f08947 */ /* 0x004fea000383ffff */
[----:B------:R-:W-:Y:S05]  /*7690*/  BRA `(.L_x_114) ;  /* 0xffffffac00347947 */ /* 0x000fea000383ffff */
.L_x_37:
[----:B----4-:R-:W-:-:S07]  /*76a0*/  MOV R0, UR5 ;  /* 0x0000000500007c02 */ /* 0x010fce0008000f00 */
.L_x_115:
[----:B-1----:R1:W2:Y:S02]  /*76b0*/  SYNCS.PHASECHK.TRANS64.TRYWAIT P0, [R0+URZ], R3 ;  /* 0x00000003000075a7 */ /* 0x0022a400080011ff */
[----:B--2---:R-:W-:Y:S05]  /*76c0*/  @!P0 NANOSLEEP.SYNCS 0x989680 ;  /* 0x009896800000895d */ /* 0x004fea0003900000 */
[----:B------:R-:W2:Y:S02]  /*76d0*/  @!P0 SYNCS.PHASECHK.TRANS64 P0, [R0+URZ], R3 ;  /* 0x00000003000085a7 */ /* 0x000ea400080010ff */
[----:B--2---:R-:W-:Y:S05]  /*76e0*/  @!P0 BRA `(.L_x_115) ;  /* 0xfffffffc00f08947 */ /* 0x004fea000383ffff */
[----:B------:R-:W-:Y:S05]  /*76f0*/  BRA `(.L_x_116) ;  /* 0xffffffac00407947 */ /* 0x000fea000383ffff */
.L_x_38:
[----:B----4-:R-:W-:-:S07]  /*7700*/  MOV R0, UR5 ;  /* 0x0000000500007c02 */ /* 0x010fce0008000f00 */
.L_x_117:
[----:B-1----:R1:W2:Y:S02]  /*7710*/  SYNCS.PHASECHK.TRANS64.TRYWAIT P0, [R0+URZ], R3 ;  /* 0x00000003000075a7 */ /* 0x0022a400080011ff */
[----:B--2---:R-:W-:Y:S05]  /*7720*/  @!P0 NANOSLEEP.SYNCS 0x989680 ;  /* 0x009896800000895d */ /* 0x004fea0003900000 */
[----:B------:R-:W2:Y:S02]  /*7730*/  @!P0 SYNCS.PHASECHK.TRANS64 P0, [R0+URZ], R3 ;  /* 0x00000003000085a7 */ /* 0x000ea400080010ff */
[----:B--2---:R-:W-:Y:S05]  /*7740*/  @!P0 BRA `(.L_x_117) ;  /* 0xfffffffc00f08947 */ /* 0x004fea000383ffff */
[----:B------:R-:W-:Y:S05]  /*7750*/  BRA `(.L_x_118) ;  /* 0xffffffac004c7947 */ /* 0x000fea000383ffff */
.L_x_39:
[----:B----4-:R-:W-:-:S07]  /*7760*/  MOV R0, UR5 ;  /* 0x0000000500007c02 */ /* 0x010fce0008000f00 */
.L_x_119:
[----:B-1----:R1:W2:Y:S02]  /*7770*/  SYNCS.PHASECHK.TRANS64.TRYWAIT P0, [R0+URZ], R3 ;  /* 0x00000003000075a7 */ /* 0x0022a400080011ff */
[----:B--2---:R-:W-:Y:S05]  /*7780*/  @!P0 NANOSLEEP.SYNCS 0x989680 ;  /* 0x009896800000895d */ /* 0x004fea0003900000 */
[----:B------:R-:W2:Y:S02]  /*7790*/  @!P0 SYNCS.PHASECHK.TRANS64 P0, [R0+URZ], R3 ;  /* 0x00000003000085a7 */ /* 0x000ea400080010ff */
[----:B--2---:R-:W-:Y:S05]  /*77a0*/  @!P0 BRA `(.L_x_119) ;  /* 0xfffffffc00f08947 */ /* 0x004fea000383ffff */
[----:B------:R-:W-:Y:S05]  /*77b0*/  BRA `(.L_x_120) ;  /* 0xffffffac00587947 */ /* 0x000fea000383ffff */
.L_x_40:
[----:B----4-:R-:W-:-:S07]  /*77c0*/  MOV R0, UR5 ;  /* 0x0000000500007c02 */ /* 0x010fce0008000f00 */
.L_x_121:
[----:B-1----:R1:W2:Y:S02]  /*77d0*/  SYNCS.PHASECHK.TRANS64.TRYWAIT P0, [R0+URZ], R3 ;  /* 0x00000003000075a7 */ /* 0x0022a400080011ff */
[----:B--2---:R-:W-:Y:S05]  /*77e0*/  @!P0 NANOSLEEP.SYNCS 0x989680 ;  /* 0x009896800000895d */ /* 0x004fea0003900000 */
[----:B------:R-:W2:Y:S02]  /*77f0*/  @!P0 SYNCS.PHASECHK.TRANS64 P0, [R0+URZ], R3 ;  /* 0x00000003000085a7 */ /* 0x000ea400080010ff */
[----:B--2---:R-:W-:Y:S05]  /*7800*/  @!P0 BRA `(.L_x_121) ;  /* 0xfffffffc00f08947 */ /* 0x004fea000383ffff */
[----:B------:R-:W-:Y:S05]  /*7810*/  BRA `(.L_x_122) ;  /* 0xffffffac00647947 */ /* 0x000fea000383ffff */
.L_x_41:
[----:B----4-:R-:W-:-:S07]  /*7820*/  MOV R0, UR5 ;  /* 0x0000000500007c02 */ /* 0x010fce0008000f00 */
.L_x_123:
[----:B-1----:R1:W2:Y:S02]  /*7830*/  SYNCS.PHASECHK.TRANS64.TRYWAIT P0, [R0+URZ], R3 ;  /* 0x00000003000075a7 */ /* 0x0022a400080011ff */
[----:B--2---:R-:W-:Y:S05]  /*7840*/  @!P0 NANOSLEEP.SYNCS 0x989680 ;  /* 0x009896800000895d */ /* 0x004fea0003900000 */
[----:B------:R-:W2:Y:S02]  /*7850*/  @!P0 SYNCS.PHASECHK.TRANS64 P0, [R0+URZ], R3 ;  /* 0x00000003000085a7 */ /* 0x000ea400080010ff */
[----:B--2---:R-:W-:Y:S05]  /*7860*/  @!P0 BRA `(.L_x_123) ;  /* 0xfffffffc00f08947 */ /* 0x004fea000383ffff */
[----:B------:R-:W-:Y:S05]  /*7870*/  BRA `(.L_x_124) ;  /* 0xffffffac00707947 */ /* 0x000fea000383ffff */
.L_x_42:
[----:B----4-:R-:W-:-:S07]  /*7880*/  MOV R0, UR5 ;  /* 0x0000000500007c02 */ /* 0x010fce0008000f00 */
.L_x_125:
[----:B-1----:R1:W2:Y:S02]  /*7890*/  SYNCS.PHASECHK.TRANS64.TRYWAIT P0, [R0+URZ], R3 ;  /* 0x00000003000075a7 */ /* 0x0022a400080011ff */
[----:B--2---:R-:W-:Y:S05]  /*78a0*/  @!P0 NANOSLEEP.SYNCS 0x989680 ;  /* 0x009896800000895d */ /* 0x004fea0003900000 */
[----:B------:R-:W2:Y:S02]  /*78b0*/  @!P0 SYNCS.PHASECHK.TRANS64 P0, [R0+URZ], R3 ;  /* 0x00000003000085a7 */ /* 0x000ea400080010ff */
[----:B--2---:R-:W-:Y:S05]  /*78c0*/  @!P0 BRA `(.L_x_125) ;  /* 0xfffffffc00f08947 */ /* 0x004fea000383ffff */
[----:B------:R-:W-:Y:S05]  /*78d0*/  BRA `(.L_x_126) ;  /* 0xffffffac007c7947 */ /* 0x000fea000383ffff */
.L_x_45:
[----:B-1----:R1:W2:Y:S02]  /*78e0*/  SYNCS.PHASECHK.TRANS64.TRYWAIT P0, [R0+URZ+0x110], R5 ;  /* 0x00011005000075a7 */ /* 0x0022a400080011ff */
[----:B--2---:R-:W-:Y:S05]  /*78f0*/  @!P0 NANOSLEEP.SYNCS 0x989680 ;  /* 0x009896800000895d */ /* 0x004fea0003900000 */
[----:B------:R-:W2:Y:S02]  /*7900*/  @!P0 SYNCS.PHASECHK.TRANS64 P0, [R0+URZ+0x110], R5 ;  /* 0x00011005000085a7 */ /* 0x000ea400080010ff */
[----:B--2---:R-:W-:Y:S05]  /*7910*/  @!P0 BRA `(.L_x_45) ;  /* 0xfffffffc00f08947 */ /* 0x004fea000383ffff */
[----:B------:R-:W-:Y:S05]  /*7920*/  BRA `(.L_x_127) ;  /* 0xffffffac00d87947 */ /* 0x000fea000383ffff */
.L_x_46:
[----:B------:R-:W-:-:S07]  /*7930*/  MOV R0, UR5 ;  /* 0x0000000500007c02 */ /* 0x000fce0008000f00 */
.L_x_128:
[----:B-1----:R1:W2:Y:S02]  /*7940*/  SYNCS.PHASECHK.TRANS64.TRYWAIT P0, [R0+URZ+0xc0], R5 ;  /* 0x0000c005000075a7 */ /* 0x0022a400080011ff */
[----:B--2---:R-:W-:Y:S05]  /*7950*/  @!P0 NANOSLEEP.SYNCS 0x989680 ;  /* 0x009896800000895d */ /* 0x004fea0003900000 */
[----:B------:R-:W2:Y:S02]  /*7960*/  @!P0 SYNCS.PHASECHK.TRANS64 P0, [R0+URZ+0xc0], R5 ;  /* 0x0000c005000085a7 */ /* 0x000ea400080010ff */
[----:B--2---:R-:W-:Y:S05]  /*7970*/  @!P0 BRA `(.L_x_128) ;  /* 0xfffffffc00f08947 */ /* 0x004fea000383ffff */
[----:B------:R-:W-:Y:S05]  /*7980*/  BRA `(.L_x_129) ;  /* 0xffffffac00e87947 */ /* 0x000fea000383ffff */
.L_x_47:
[----:B-1----:R1:W2:Y:S02]  /*7990*/  SYNCS.PHASECHK.TRANS64.TRYWAIT P1, [R0+URZ+0xb0], R5 ;  /* 0x0000b005000075a7 */ /* 0x0022a400080211ff */
[----:B--2---:R-:W-:Y:S05]  /*79a0*/  @!P1 NANOSLEEP.SYNCS 0x989680 ;  /* 0x009896800000995d */ /* 0x004fea0003900000 */
[----:B------:R-:W2:Y:S02]  /*79b0*/  @!P1 SYNCS.PHASECHK.TRANS64 P1, [R0+URZ+0xb0], R5 ;  /* 0x0000b005000095a7 */ /* 0x000ea400080210ff */
[----:B--2---:R-:W-:Y:S05]  /*79c0*/  @!P1 BRA `(.L_x_47) ;  /* 0xfffffffc00f09947 */ /* 0x004fea000383ffff */
[----:B------:R-:W-:Y:S05]  /*79d0*/  BRA `(.L_x_130) ;  /* 0xffffffb000187947 */ /* 0x000fea000383ffff */
.L_x_50:
[----:B------:R-:W-:-:S07]  /*79e0*/  MOV R0, UR5 ;  /* 0x0000000500007c02 */ /* 0x000fce0008000f00 */
.L_x_131:
[----:B-1----:R1:W2:Y:S02]  /*79f0*/  SYNCS.PHASECHK.TRANS64.TRYWAIT P0, [R0+URZ+0xc0], R3 ;  /* 0x0000c003000075a7 */ /* 0x0022a400080011ff */
[----:B--2---:R-:W-:Y:S05]  /*7a00*/  @!P0 NANOSLEEP.SYNCS 0x989680 ;  /* 0x009896800000895d */ /* 0x004fea0003900000 */
[----:B------:R-:W2:Y:S02]  /*7a10*/  @!P0 SYNCS.PHASECHK.TRANS64 P0, [R0+URZ+0xc0], R3 ;  /* 0x0000c003000085a7 */ /* 0x000ea400080010ff */
[----:B--2---:R-:W-:Y:S05]  /*7a20*/  @!P0 BRA `(.L_x_131) ;  /* 0xfffffffc00f08947 */ /* 0x004fea000383ffff */
[----:B------:R-:W-:Y:S05]  /*7a30*/  BRA `(.L_x_49) ;  /* 0xffffffb0006c7947 */ /* 0x000fea000383ffff */
.L_x_57:
[----:B-1----:R1:W2:Y:S02]  /*7a40*/  SYNCS.PHASECHK.TRANS64.TRYWAIT P1, [R0+URZ+0xb0], R5 ;  /* 0x0000b005000075a7 */ /* 0x0022a400080211ff */
[----:B--2---:R-:W-:Y:S05]  /*7a50*/  @!P1 NANOSLEEP.SYNCS 0x989680 ;  /* 0x009896800000995d */ /* 0x004fea0003900000 */
[----:B------:R-:W2:Y:S02]  /*7a60*/  @!P1 SYNCS.PHASECHK.TRANS64 P1, [R0+URZ+0xb0], R5 ;  /* 0x0000b005000095a7 */ /* 0x000ea400080210ff */
[----:B--2---:R-:W-:Y:S05]  /*7a70*/  @!P1 BRA `(.L_x_57) ;  /* 0xfffffffc00f09947 */ /* 0x004fea000383ffff */
[----:B------:R-:W-:Y:S05]  /*7a80*/  BRA `(.L_x_132) ;  /* 0xffffffb400dc7947 */ /* 0x000fea000383ffff */
.L_x_58:
[----:B------:R-:W-:-:S07]  /*7a90*/  MOV R3, UR7 ;  /* 0x0000000700037c02 */ /* 0x000fce0008000f00 */
.L_x_133:
[----:B-1----:R1:W2:Y:S02]  /*7aa0*/  SYNCS.PHASECHK.TRANS64.TRYWAIT P0, [R3+URZ+0xf0], R0 ;  /* 0x0000f000030075a7 */ /* 0x0022a400080011ff */
[----:B--2---:R-:W-:Y:S05]  /*7ab0*/  @!P0 NANOSLEEP.SYNCS 0x989680 ;  /* 0x009896800000895d */ /* 0x004fea0003900000 */
[----:B------:R-:W2:Y:S02]  /*7ac0*/  @!P0 SYNCS.PHASECHK.TRANS64 P0, [R3+URZ+0xf0], R0 ;  /* 0x0000f000030085a7 */ /* 0x000ea400080010ff */
[----:B--2---:R-:W-:Y:S05]  /*7ad0*/  @!P0 BRA `(.L_x_133) ;  /* 0xfffffffc00f08947 */ /* 0x004fea000383ffff */
[----:B------:R-:W-:Y:S05]  /*7ae0*/  BRA `(.L_x_134) ;  /* 0xffffffb8002c7947 */ /* 0x000fea000383ffff */
.L_x_61:
[----:B------:R-:W-:Y:S07]  /*7af0*/  MOV R0, UR6 ;  /* 0x0000000600007c02 */ /* 0x000fee0008000f00 */
.L_x_135:
[----:B-1----:R1:W2:Y:S02]  /*7b00*/  SYNCS.PHASECHK.TRANS64.TRYWAIT P0, [R0+URZ], R3 ;  /* 0x00000003000075a7 */ /* 0x0022a400080011ff */
[----:B--2---:R-:W-:Y:S05]  /*7b10*/  @!P0 NANOSLEEP.SYNCS 0x989680 ;  /* 0x009896800000895d */ /* 0x004fea0003900000 */
[----:B------:R-:W2:Y:S02]  /*7b20*/  @!P0 SYNCS.PHASECHK.TRANS64 P0, [R0+URZ], R3 ;  /* 0x00000003000085a7 */ /* 0x000ea400080010ff */
[----:B--2---:R-:W-:Y:S05]  /*7b30*/  @!P0 BRA `(.L_x_135) ;  /* 0xfffffffc00f08947 */ /* 0x004fea000383ffff */
[----:B------:R-:W-:Y:S05]  /*7b40*/  BRA `(.L_x_60) ;  /* 0xffffffb800487947 */ /* 0x000fea000383ffff */
.L_x_64:
[----:B------:R-:W-:-:S07]  /*7b50*/  MOV R0, UR6 ;  /* 0x0000000600007c02 */ /* 0x000fce0008000f00 */
.L_x_136:
[----:B--2---:R2:W4:Y:S02]  /*7b60*/  SYNCS.PHASECHK.TRANS64.TRYWAIT P0, [R0+URZ], R3 ;  /* 0x00000003000075a7 */ /* 0x00452400080011ff */
[----:B----4-:R-:W-:Y:S05]  /*7b70*/  @!P0 NANOSLEEP.SYNCS 0x989680 ;  /* 0x009896800000895d */ /* 0x010fea0003900000 */
[----:B------:R-:W4:Y:S02]  /*7b80*/  @!P0 SYNCS.PHASECHK.TRANS64 P0, [R0+URZ], R3 ;  /* 0x00000003000085a7 */ /* 0x000f2400080010ff */
[----:B----4-:R-:W-:Y:S05]  /*7b90*/  @!P0 BRA `(.L_x_136) ;  /* 0xfffffffc00f08947 */ /* 0x010fea000383ffff */
[----:B------:R-:W-:Y:S05]  /*7ba0*/  BRA `(.L_x_137) ;  /* 0xffffffbc00247947 */ /* 0x000fea000383ffff */
.L_x_65:
[----:B------:R-:W-:-:S07]  /*7bb0*/  MOV R0, UR6 ;  /* 0x0000000600007c02 */ /* 0x000fce0008000f00 */
.L_x_138:
[----:B-1----:R1:W2:Y:S02]  /*7bc0*/  SYNCS.PHASECHK.TRANS64.TRYWAIT P0, [R0+URZ], R3 ;  /* 0x00000003000075a7 */ /* 0x0022a400080011ff */
[----:B--2---:R-:W-:Y:S05]  /*7bd0*/  @!P0 NANOSLEEP.SYNCS 0x989680 ;  /* 0x009896800000895d */ /* 0x004fea0003900000 */
[----:B------:R-:W2:Y:S02]  /*7be0*/  @!P0 SYNCS.PHASECHK.TRANS64 P0, [R0+URZ], R3 ;  /* 0x00000003000085a7 */ /* 0x000ea400080010ff */
[----:B--2---:R-:W-:Y:S05]  /*7bf0*/  @!P0 BRA `(.L_x_138) ;  /* 0xfffffffc00f08947 */ /* 0x004fea000383ffff */
[----:B------:R-:W-:Y:S05]  /*7c00*/  BRA `(.L_x_139) ;  /* 0xffffffbc00307947 */ /* 0x000fea000383ffff */
.L_x_66:
[----:B------:R-:W-:-:S07]  /*7c10*/  MOV R0, UR6 ;  /* 0x0000000600007c02 */ /* 0x000fce0008000f00 */
.L_x_140:
[----:B-1----:R1:W2:Y:S02]  /*7c20*/  SYNCS.PHASECHK.TRANS64.TRYWAIT P0, [R0+URZ], R3 ;  /* 0x00000003000075a7 */ /* 0x0022a400080011ff */
[----:B--2---:R-:W-:Y:S05]  /*7c30*/  @!P0 NANOSLEEP.SYNCS 0x989680 ;  /* 0x009896800000895d */ /* 0x004fea0003900000 */
[----:B------:R-:W2:Y:S02]  /*7c40*/  @!P0 SYNCS.PHASECHK.TRANS64 P0, [R0+URZ], R3 ;  /* 0x00000003000085a7 */ /* 0x000ea400080010ff */
[----:B--2---:R-:W-:Y:S05]  /*7c50*/  @!P0 BRA `(.L_x_140) ;  /* 0xfffffffc00f08947 */ /* 0x004fea000383ffff */
[----:B------:R-:W-:Y:S05]  /*7c60*/  BRA `(.L_x_141) ;  /* 0xffffffbc003c7947 */ /* 0x000fea000383ffff */
.L_x_67:
[----:B------:R-:W-:-:S07]  /*7c70*/  MOV R0, UR7 ;  /* 0x0000000700007c02 */ /* 0x000fce0008000f00 */
.L_x_142:
[----:B-1----:R1:W2:Y:S02]  /*7c80*/  SYNCS.PHASECHK.TRANS64.TRYWAIT P0, [R0+URZ], R3 ;  /* 0x00000003000075a7 */ /* 0x0022a400080011ff */
[----:B--2---:R-:W-:Y:S05]  /*7c90*/  @!P0 NANOSLEEP.SYNCS 0x989680 ;  /* 0x009896800000895d */ /* 0x004fea0003900000 */
[----:B------:R-:W2:Y:S02]  /*7ca0*/  @!P0 SYNCS.PHASECHK.TRANS64 P0, [R0+URZ], R3 ;  /* 0x00000003000085a7 */ /* 0x000ea400080010ff */
[----:B--2---:R-:W-:Y:S05]  /*7cb0*/  @!P0 BRA `(.L_x_142) ;  /* 0xfffffffc00f08947 */ /* 0x004fea000383ffff */
[----:B------:R-:W-:Y:S05]  /*7cc0*/  BRA `(.L_x_143) ;  /* 0xffffffbc00487947 */ /* 0x000fea000383ffff */
.L_x_72:
[----:B--2---:R2:W3:Y:S02]  /*7cd0*/  SYNCS.PHASECHK.TRANS64.TRYWAIT P0, [R0+URZ+0xb0], R3 ;  /* 0x0000b003000075a7 */ /* 0x0044e400080011ff */
[----:B---3--:R-:W-:Y:S05]  /*7ce0*/  @!P0 NANOSLEEP.SYNCS 0x989680 ;  /* 0x009896800000895d */ /* 0x008fea0003900000 */
[----:B------:R-:W3:Y:S02]  /*7cf0*/  @!P0 SYNCS.PHASECHK.TRANS64 P0, [R0+URZ+0xb0], R3 ;  /* 0x0000b003000085a7 */ /* 0x000ee400080010ff */
[----:B---3--:R-:W-:Y:S05]  /*7d00*/  @!P0 BRA `(.L_x_72) ;  /* 0xfffffffc00f08947 */ /* 0x008fea000383ffff */
[----:B------:R-:W-:Y:S05]  /*7d10*/  BRA `(.L_x_144) ;  /* 0xffffffc0004c7947 */ /* 0x000fea000383ffff */
.L_x_75:
[----:B------:R-:W-:Y:S07]  /*7d20*/  MOV R0, UR7 ;  /* 0x0000000700007c02 */ /* 0x000fee0008000f00 */
.L_x_145:
[----:B--2---:R2:W3:Y:S02]  /*7d30*/  SYNCS.PHASECHK.TRANS64.TRYWAIT P0, [R0+URZ+0xa8], R3 ;  /* 0x0000a803000075a7 */ /* 0x0044e400080011ff */
[----:B---3--:R-:W-:Y:S05]  /*7d40*/  @!P0 NANOSLEEP.SYNCS 0x989680 ;  /* 0x009896800000895d */ /* 0x008fea0003900000 */
[----:B------:R-:W3:Y:S02]  /*7d50*/  @!P0 SYNCS.PHASECHK.TRANS64 P0, [R0+URZ+0xa8], R3 ;  /* 0x0000a803000085a7 */ /* 0x000ee400080010ff */
[----:B---3--:R-:W-:Y:S05]  /*7d60*/  @!P0 BRA `(.L_x_145) ;  /* 0xfffffffc00f08947 */ /* 0x008fea000383ffff */
[----:B------:R-:W-:Y:S05]  /*7d70*/  BRA `(.L_x_74) ;  /* 0xffffffc4002c7947 */ /* 0x000fea000383ffff */
.L_x_78:
[----:B--2---:R-:W-:Y:S07]  /*7d80*/  MOV R3, UR7 ;  /* 0x0000000700037c02 */ /* 0x004fee0008000f00 */
.L_x_146:
[----:B-1----:R1:W2:Y:S02]  /*7d90*/  SYNCS.PHASECHK.TRANS64.TRYWAIT P0, [R3+URZ+0x90], R12 ;  /* 0x0000900c030075a7 */ /* 0x0022a400080011ff */
[----:B--2---:R-:W-:Y:S05]  /*7da0*/  @!P0 NANOSLEEP.SYNCS 0x989680 ;  /* 0x009896800000895d */ /* 0x004fea0003900000 */
[----:B------:R-:W2:Y:S02]  /*7db0*/  @!P0 SYNCS.PHASECHK.TRANS64 P0, [R3+URZ+0x90], R12 ;  /* 0x0000900c030085a7 */ /* 0x000ea400080010ff */
[----:B--2---:R-:W-:Y:S05]  /*7dc0*/  @!P0 BRA `(.L_x_146) ;  /* 0xfffffffc00f08947 */ /* 0x004fea000383ffff */
[----:B------:R-:W-:Y:S05]  /*7dd0*/  BRA `(.L_x_147) ;  /* 0xffffffc400a47947 */ /* 0x000fea000383ffff */
.L_x_79:
[----:B------:R-:W-:Y:S07]  /*7de0*/  MOV R3, UR7 ;  /* 0x0000000700037c02 */ /* 0x000fee0008000f00 */
.L_x_148:
[----:B-1----:R1:W2:Y:S02]  /*7df0*/  SYNCS.PHASECHK.TRANS64.TRYWAIT P0, [R3+URZ+0x98], R12 ;  /* 0x0000980c030075a7 */ /* 0x0022a400080011ff */
[----:B--2---:R-:W-:Y:S05]  /*7e00*/  @!P0 NANOSLEEP.SYNCS 0x989680 ;  /* 0x009896800000895d */ /* 0x004fea0003900000 */
[----:B------:R-:W2:Y:S02]  /*7e10*/  @!P0 SYNCS.PHASECHK.TRANS64 P0, [R3+URZ+0x98], R12 ;  /* 0x0000980c030085a7 */ /* 0x000ea400080010ff */
[----:B--2---:R-:W-:Y:S05]  /*7e20*/  @!P0 BRA `(.L_x_148) ;  /* 0xfffffffc00f08947 */ /* 0x004fea000383ffff */
[----:B------:R-:W-:Y:S05]  /*7e30*/  BRA `(.L_x_149) ;  /* 0xffffffc800247947 */ /* 0x000fea000383ffff */
.L_x_81:
[----:B------:R-:W-:-:S07]  /*7e40*/  MOV R0, UR7 ;  /* 0x0000000700007c02 */ /* 0x000fce0008000f00 */
.L_x_150:
[----:B-1----:R1:W3:Y:S02]  /*7e50*/  SYNCS.PHASECHK.TRANS64.TRYWAIT P0, [R0+URZ+0x90], R3 ;  /* 0x00009003000075a7 */ /* 0x0022e400080011ff */
[----:B---3--:R-:W-:Y:S05]  /*7e60*/  @!P0 NANOSLEEP.SYNCS 0x989680 ;  /* 0x009896800000895d */ /* 0x008fea0003900000 */
[----:B------:R-:W3:Y:S02]  /*7e70*/  @!P0 SYNCS.PHASECHK.TRANS64 P0, [R0+URZ+0x90], R3 ;  /* 0x00009003000085a7 */ /* 0x000ee400080010ff */
[----:B---3--:R-:W-:Y:S05]  /*7e80*/  @!P0 BRA `(.L_x_150) ;  /* 0xfffffffc00f08947 */ /* 0x008fea000383ffff */
[----:B------:R-:W-:Y:S05]  /*7e90*/  BRA `(.L_x_151) ;  /* 0xffffffc800947947 */ /* 0x000fea000383ffff */
.L_x_83:
[----:B--2---:R2:W4:Y:S02]  /*7ea0*/  SYNCS.PHASECHK.TRANS64.TRYWAIT P0, [R0+URZ+0xb0], R3 ;  /* 0x0000b003000075a7 */ /* 0x00452400080011ff */
[----:B----4-:R-:W-:Y:S05]  /*7eb0*/  @!P0 NANOSLEEP.SYNCS 0x989680 ;  /* 0x009896800000895d */ /* 0x010fea0003900000 */
[----:B------:R-:W4:Y:S02]  /*7ec0*/  @!P0 SYNCS.PHASECHK.TRANS64 P0, [R0+URZ+0xb0], R3 ;  /* 0x0000b003000085a7 */ /* 0x000f2400080010ff */
[----:B----4-:R-:W-:Y:S05]  /*7ed0*/  @!P0 BRA `(.L_x_83) ;  /* 0xfffffffc00f08947 */ /* 0x010fea000383ffff */
[----:B------:R-:W-:Y:S05]  /*7ee0*/  BRA `(.L_x_152) ;  /* 0xffffffcc00647947 */ /* 0x000fea000383ffff */
.L_x_94:
[----:B-1----:R1:W3:Y:S02]  /*7ef0*/  SYNCS.PHASECHK.TRANS64.TRYWAIT P1, [R0+URZ+0x80], R3 ;  /* 0x00008003000075a7 */ /* 0x0022e400080211ff */
[----:B---3--:R-:W-:Y:S05]  /*7f00*/  @!P1 NANOSLEEP.SYNCS 0x989680 ;  /* 0x009896800000995d */ /* 0x008fea0003900000 */
[----:B------:R-:W3:Y:S02]  /*7f10*/  @!P1 SYNCS.PHASECHK.TRANS64 P1, [R0+URZ+0x80], R3 ;  /* 0x00008003000095a7 */ /* 0x000ee400080210ff */
[----:B---3--:R-:W-:Y:S05]  /*7f20*/  @!P1 BRA `(.L_x_94) ;  /* 0xfffffffc00f09947 */ /* 0x008fea000383ffff */
[----:B------:R-:W-:Y:S05]  /*7f30*/  BRA `(.L_x_93) ;  /* 0xffffffd8007c7947 */ /* 0x000fea000383ffff */
.L_x_96:
[----:B---3--:R3:W4:Y:S02]  /*7f40*/  SYNCS.PHASECHK.TRANS64.TRYWAIT P0, [R108+URZ+0xd0], R7 ;  /* 0x0000d0076c0075a7 */ /* 0x00872400080011ff */
[----:B----4-:R-:W-:Y:S05]  /*7f50*/  @!P0 NANOSLEEP.SYNCS 0x989680 ;  /* 0x009896800000895d */ /* 0x010fea0003900000 */
[----:B------:R-:W4:Y:S02]  /*7f60*/  @!P0 SYNCS.PHASECHK.TRANS64 P0, [R108+URZ+0xd0], R7 ;  /* 0x0000d0076c0085a7 */ /* 0x000f2400080010ff */
[----:B----4-:R-:W-:Y:S05]  /*7f70*/  @!P0 BRA `(.L_x_96) ;  /* 0xfffffffc00f08947 */ /* 0x010fea000383ffff */
[----:B------:R-:W-:Y:S05]  /*7f80*/  BRA `(.L_x_95) ;  /* 0xffffffd800d07947 */ /* 0x000fea000383ffff */
.L_x_104:
[----:B--2---:R2:W3:Y:S02]  /*7f90*/  SYNCS.PHASECHK.TRANS64.TRYWAIT P0, [R75+URZ+0x80], R0 ;  /* 0x000080004b0075a7 */ /* 0x0044e400080011ff */
[----:B---3--:R-:W-:Y:S05]  /*7fa0*/  @!P0 NANOSLEEP.SYNCS 0x989680 ;  /* 0x009896800000895d */ /* 0x008fea0003900000 */
[----:B------:R-:W3:Y:S02]  /*7fb0*/  @!P0 SYNCS.PHASECHK.TRANS64 P0, [R75+URZ+0x80], R0 ;  /* 0x000080004b0085a7 */ /* 0x000ee400080010ff */
[----:B---3--:R-:W-:Y:S05]  /*7fc0*/  @!P0 BRA `(.L_x_104) ;  /* 0xfffffffc00f08947 */ /* 0x008fea000383ffff */
[----:B------:R-:W-:Y:S05]  /*7fd0*/  BRA `(.L_x_103) ;  /* 0xffffffe400c47947 */ /* 0x000fea000383ffff */
        .weak           $__internal_0_$__cuda_sm10x_tcgen05_guardrail_trap_col_being_dealloced_not_returned_by_alloc
        .type           $__internal_0_$__cuda_sm10x_tcgen05_guardrail_trap_col_being_dealloced_not_returned_by_alloc,@function
        .size           $__internal_0_$__cuda_sm10x_tcgen05_guardrail_trap_col_being_dealloced_not_returned_by_alloc,($__internal_1_$__cuda_sm10x_tcgen05_guardrail_trap_phase_invalid_during_alloc - $__internal_0_$__cuda_sm10x_tcgen05_guardrail_trap_col_being_dealloced_not_returned_by_alloc)
$__internal_0_$__cuda_sm10x_tcgen05_guardrail_trap_col_being_dealloced_not_returned_by_alloc:
[----:B------:R-:W-:Y:S05]  /*7fe0*/  BPT.TRAP 0x1 ;  /* 0x000000040000795c */ /* 0x000fea0000300000 */
[----:B------:R-:W-:-:S04]  /*7ff0*/  HFMA2 R3, -RZ, RZ, 0, 0 ;  /* 0x00000000ff037431 */ /* 0x000fc800000001ff */
[----:B------:R-:W-:Y:S05]  /*8000*/  RET.REL.NODEC R2 `(_ZN7cutlass13device_kernelINS_4gemm6kernel13GemmUniversalIN4cute5tupleIJiiiiEEENS1_10collective13CollectiveMmaINS1_35MainloopSm100TmaUmmaWarpSpecializedILi8ELi2ELi4ENS5_IJNS4_1CILi1EEESB_SB_EEEEENS5_IJNSA_ILi64EEENSA_ILi128EEESF_EEEaNS5_IJlSB_lEEEaSH_NS4_8TiledMMAINS4_8MMA_AtomIJNS4_15SM100_MMA_S8_SSIaaiLi64ELi128ELNS4_4UMMA5MajorE0ELSM_0ELNSL_8SaturateE0EEEEEENS4_6LayoutISC_NS5_IJNSA_ILi0EEESR_SR_EEEEENS5_IJNS4_10UnderscoreESU_SU_EEEEENS4_13SM90_TMA_LOADENS4_14ComposedLayoutINS4_7SwizzleILi3ELi4ELi3EEENS4_18smem_ptr_flag_bitsILi8EEENSQ_INS5_IJNSA_ILi8EEESF_EEENS5_IJSF_SB_EEEEEEEvNS4_8identityESX_S17_vS18_EENS_8epilogue10collective18CollectiveEpilogueINS1A_23Sm100TmaWarpSpecializedILi2ELi2ELi32ELb0ELb0EEEJSG_NS5_IJNSQ_ISE_SB_EES1F_EEEaSH_aSH_NS1A_6fusion15FusionCallbacksIS1E_NS1H_17LinearCombinationIaiaiLNS_15FloatRoundStyleE2EEESG_S1G_JEEENS4_5SM1004TMEM4LOAD26SM100_TMEM_LOAD_16dp32b32xESX_NSY_INSZ_ILi2ELi4ELi3EEES12_NSQ_INS5_IJS13_SE_EEENS5_IJSE_SB_EEEEEEENS4_39AutoVectorizingCopyWithAssumedAlignmentILi128EEENS4_14SM90_TMA_STOREES1V_S1X_S1X_EEEvvEEEEvNT_6ParamsE) ;  /* 0xffffff7c02fc7950 */ /* 0x000fea0003c3ffff */
        .weak           $__internal_1_$__cuda_sm10x_tcgen05_guardrail_trap_phase_invalid_during_alloc
        .type           $__internal_1_$__cuda_sm10x_tcgen05_guardrail_trap_phase_invalid_during_alloc,@function
        .size           $__internal_1_$__cuda_sm10x_tcgen05_guardrail_trap_phase_invalid_during_alloc,($__internal_2_$__cuda_sm10x_tcgen05_guardrail_trap_unallocated_columns_being_dealloced - $__internal_1_$__cuda_sm10x_tcgen05_guardrail_trap_phase_invalid_during_alloc)
$__internal_1_$__cuda_sm10x_tcgen05_guardrail_trap_phase_invalid_during_alloc:
[----:B------:R-:W-:Y:S05]  /*8010*/  BPT.TRAP 0x1 ;  /* 0x000000040000795c */ /* 0x000fea0000300000 */
[----:B------:R-:W-:-:S04]  /*8020*/  MOV R3, 0x0 ;  /* 0x0000000000037802 */ /* 0x000fc80000000f00 */
[----:B------:R-:W-:Y:S05]  /*8030*/  RET.REL.NODEC R2 `(_ZN7cutlass13device_kernelINS_4gemm6kernel13GemmUniversalIN4cute5tupleIJiiiiEEENS1_10collective13CollectiveMmaINS1_35MainloopSm100TmaUmmaWarpSpecializedILi8ELi2ELi4ENS5_IJNS4_1CILi1EEESB_SB_EEEEENS5_IJNSA_ILi64EEENSA_ILi128EEESF_EEEaNS5_IJlSB_lEEEaSH_NS4_8TiledMMAINS4_8MMA_AtomIJNS4_15SM100_MMA_S8_SSIaaiLi64ELi128ELNS4_4UMMA5MajorE0ELSM_0ELNSL_8SaturateE0EEEEEENS4_6LayoutISC_NS5_IJNSA_ILi0EEESR_SR_EEEEENS5_IJNS4_10UnderscoreESU_SU_EEEEENS4_13SM90_TMA_LOADENS4_14ComposedLayoutINS4_7SwizzleILi3ELi4ELi3EEENS4_18smem_ptr_flag_bitsILi8EEENSQ_INS5_IJNSA_ILi8EEESF_EEENS5_IJSF_SB_EEEEEEEvNS4_8identityESX_S17_vS18_EENS_8epilogue10collective18CollectiveEpilogueINS1A_23Sm100TmaWarpSpecializedILi2ELi2ELi32ELb0ELb0EEEJSG_NS5_IJNSQ_ISE_SB_EES1F_EEEaSH_aSH_NS1A_6fusion15FusionCallbacksIS1E_NS1H_17LinearCombinationIaiaiLNS_15FloatRoundStyleE2EEESG_S1G_JEEENS4_5SM1004TMEM4LOAD26SM100_TMEM_LOAD_16dp32b32xESX_NSY_INSZ_ILi2ELi4ELi3EEES12_NSQ_INS5_IJS13_SE_EEENS5_IJSE_SB_EEEEEEENS4_39AutoVectorizingCopyWithAssumedAlignmentILi128EEENS4_14SM90_TMA_STOREES1V_S1X_S1X_EEEvvEEEEvNT_6ParamsE) ;  /* 0xffffff7c02f07950 */ /* 0x000fea0003c3ffff */
        .weak           $__internal_2_$__cuda_sm10x_tcgen05_guardrail_trap_unallocated_columns_being_dealloced
        .type           $__internal_2_$__cuda_sm10x_tcgen05_guardrail_trap_unallocated_columns_being_dealloced,@function
        .size           $__internal_2_$__cuda_sm10x_tcgen05_guardrail_trap_unallocated_columns_being_dealloced,(.L_x_154 - $__internal_2_$__cuda_sm10x_tcgen05_guardrail_trap_unallocated_columns_being_dealloced)
$__internal_2_$__cuda_sm10x_tcgen05_guardrail_trap_unallocated_columns_being_dealloced:
[----:B------:R-:W-:Y:S05]  /*8040*/  BPT.TRAP 0x1 ;  /* 0x000000040000795c */ /* 0x000fea0000300000 */
[----:B------:R-:W-:-:S04]  /*8050*/  HFMA2 R3, -RZ, RZ, 0, 0 ;  /* 0x00000000ff037431 */ /* 0x000fc800000001ff */
[----:B------:R-:W-:Y:S05]  /*8060*/  RET.REL.NODEC R2 `(_ZN7cutlass13device_kernelINS_4gemm6kernel13GemmUniversalIN4cute5tupleIJiiiiEEENS1_10collective13CollectiveMmaINS1_35MainloopSm100TmaUmmaWarpSpecializedILi8ELi2ELi4ENS5_IJNS4_1CILi1EEESB_SB_EEEEENS5_IJNSA_ILi64EEENSA_ILi128EEESF_EEEaNS5_IJlSB_lEEEaSH_NS4_8TiledMMAINS4_8MMA_AtomIJNS4_15SM100_MMA_S8_SSIaaiLi64ELi128ELNS4_4UMMA5MajorE0ELSM_0ELNSL_8SaturateE0EEEEEENS4_6LayoutISC_NS5_IJNSA_ILi0EEESR_SR_EEEEENS5_IJNS4_10UnderscoreESU_SU_EEEEENS4_13SM90_TMA_LOADENS4_14ComposedLayoutINS4_7SwizzleILi3ELi4ELi3EEENS4_18smem_ptr_flag_bitsILi8EEENSQ_INS5_IJNSA_ILi8EEESF_EEENS5_IJSF_SB_EEEEEEEvNS4_8identityESX_S17_vS18_EENS_8epilogue10collective18CollectiveEpilogueINS1A_23Sm100TmaWarpSpecializedILi2ELi2ELi32ELb0ELb0EEEJSG_NS5_IJNSQ_ISE_SB_EES1F_EEEaSH_aSH_NS1A_6fusion15FusionCallbacksIS1E_NS1H_17LinearCombinationIaiaiLNS_15FloatRoundStyleE2EEESG_S1G_JEEENS4_5SM1004TMEM4LOAD26SM100_TMEM_LOAD_16dp32b32xESX_NSY_INSZ_ILi2ELi4ELi3EEES12_NSQ_INS5_IJS13_SE_EEENS5_IJSE_SB_EEEEEEENS4_39AutoVectorizingCopyWithAssumedAlignmentILi128EEENS4_14SM90_TMA_STOREES1V_S1X_S1X_EEEvvEEEEvNT_6ParamsE) ;  /* 0xffffff7c02e47950 */ /* 0x000fea0003c3ffff */
.L_x_153:
[----:B------:R-:W-:-:S00]  /*8070*/  BRA `(.L_x_153) ;  /* 0xfffffffc00fc7947 */ /* 0x000fc0000383ffff */
[----:B------:R-:W-:-:S00]  /*8080*/  NOP ;  /* 0x0000000000007918 */ /* 0x000fc00000000000 */
[----:B------:R-:W-:-:S00]  /*8090*/  NOP ;  /* 0x0000000000007918 */ /* 0x000fc00000000000 */
[----:B------:R-:W-:-:S00]  /*80a0*/  NOP ;  /* 0x0000000000007918 */ /* 0x000fc00000000000 */
[----:B------:R-:W-:-:S00]  /*80b0*/  NOP ;  /* 0x0000000000007918 */ /* 0x000fc00000000000 */
[----:B------:R-:W-:-:S00]  /*80c0*/  NOP ;  /* 0x0000000000007918 */ /* 0x000fc00000000000 */
[----:B------:R-:W-:-:S00]  /*80d0*/  NOP ;  /* 0x0000000000007918 */ /* 0x000fc00000000000 */
[----:B------:R-:W-:-:S00]  /*80e0*/  NOP ;  /* 0x0000000000007918 */ /* 0x000fc00000000000 */
[----:B------:R-:W-:-:S00]  /*80f0*/  NOP ;  /* 0x0000000000007918 */ /* 0x000fc00000000000 */
.L_x_154:


//--------------------- .nv.global.init           --------------------------
	.section	.nv.global.init,"aw",@progbits
.nv.global.init:
	.type		$str$27,@object
	.size		$str$27,($str$28 - $str$27)
$str$27:
        /*0000*/ 	.byte	0x28, 0x61, 0x64, 0x64, 0x72, 0x65, 0x73, 0x73, 0x20, 0x26, 0x20, 0x6d, 0x61, 0x73, 0x6b, 0x29
        /*0010*/ 	.byte	0x20, 0x3d, 0x3d, 0x20, 0x30, 0x00
	.type		$str$28,@object
	.size		$str$28,($str$26 - $str$28)
$str$28:
        /*0016*/ 	.byte	0x2f, 0x74, 0x6d, 0x70, 0x2f, 0x63, 0x75, 0x74, 0x6c, 0x61, 0x73, 0x73, 0x5f, 0x73, 0x77, 0x65
        /*0026*/ 	.byte	0x65, 0x70, 0x5f, 0x73, 0x72, 0x63, 0x2f, 0x69, 0x6e, 0x63, 0x6c, 0x75, 0x64, 0x65, 0x2f, 0x63
        /*0036*/ 	.byte	0x75, 0x74, 0x65, 0x2f, 0x70, 0x6f, 0x69, 0x6e, 0x74, 0x65, 0x72, 0x5f, 0x66, 0x6c, 0x61, 0x67
        /*0046*/ 	.byte	0x67, 0x65, 0x64, 0x2e, 0x68, 0x70, 0x70, 0x00
	.type		$str$26,@object
	.size		$str$26,($str$25 - $str$26)
$str$26:
        /*004e*/ 	.byte	0x2f, 0x74, 0x6d, 0x70, 0x2f, 0x63, 0x75, 0x74, 0x6c, 0x61, 0x73, 0x73, 0x5f, 0x73, 0x77, 0x65
        /*005e*/ 	.byte	0x65, 0x70, 0x5f, 0x73, 0x72, 0x63, 0x2f, 0x69, 0x6e, 0x63, 0x6c, 0x75, 0x64, 0x65, 0x2f, 0x63
        /*006e*/ 	.byte	0x75, 0x74, 0x65, 0x2f, 0x61, 0x74, 0x6f, 0x6d, 0x2f, 0x63, 0x6f, 0x70, 0x79, 0x5f, 0x74, 0x72
        /*007e*/ 	.byte	0x61, 0x69, 0x74, 0x73, 0x5f, 0x73, 0x6d, 0x31, 0x30, 0x30, 0x2e, 0x68, 0x70, 0x70, 0x00
	.type		$str$25,@object
	.size		$str$25,(__unnamed_1 - $str$25)
$str$25:
        /*008d*/ 	.byte	0x28, 0x28, 0x75, 0x69, 0x6e, 0x74, 0x33, 0x32, 0x5f, 0x74, 0x28, 0x74, 0x68, 0x72, 0x65, 0x61
        /*009d*/ 	.byte	0x64, 0x49, 0x64, 0x78, 0x2e, 0x78, 0x29, 0x20, 0x2f, 0x20, 0x33, 0x32, 0x29, 0x20, 0x25, 0x20
        /*00ad*/ 	.byte	0x34, 0x29, 0x20, 0x3d, 0x3d, 0x20, 0x28, 0x28, 0x28, 0x74, 0x6d, 0x65, 0x6d, 0x5f, 0x61, 0x64
        /*00bd*/ 	.byte	0x64, 0x72, 0x20, 0x3e, 0x3e, 0x20, 0x31, 0x36, 0x29, 0x20, 0x2f, 0x20, 0x33, 0x32, 0x29, 0x20
        /*00cd*/ 	.byte	0x25, 0x20, 0x34, 0x29, 0x00
	.type		__unnamed_1,@object
	.size		__unnamed_1,(__unnamed_2 - __unnamed_1)
__unnamed_1:
        /*00d2*/ 	.byte	0x61, 0x75, 0x74, 0x6f, 0x20, 0x63, 0x75, 0x74, 0x65, 0x3a, 0x3a, 0x61, 0x73, 0x5f, 0x70, 0x6f
        /* <DEDUP_REMOVED lines=24> */
        /*0262*/ 	.byte	0x00
	.type		__unnamed_2,@object
	.size		__unnamed_2,(.L_2 - __unnamed_2)
__unnamed_2:
        /* <DEDUP_REMOVED lines=41> */
.L_2:


//--------------------- .nv.shared._ZN7cutlass13device_kernelINS_4gemm6kernel13GemmUniversalIN4cute5tupleIJiiiiEEENS1_10collective13CollectiveMmaINS1_35MainloopSm100TmaUmmaWarpSpecializedILi8ELi2ELi4ENS5_IJNS4_1CILi1EEESB_SB_EEEEENS5_IJNSA_ILi64EEENSA_ILi128EEESF_EEEaNS5_IJlSB_lEEEaSH_NS4_8TiledMMAINS4_8MMA_AtomIJNS4_15SM100_MMA_S8_SSIaaiLi64ELi128ELNS4_4UMMA5MajorE0ELSM_0ELNSL_8SaturateE0EEEEEENS4_6LayoutISC_NS5_IJNSA_ILi0EEESR_SR_EEEEENS5_IJNS4_10UnderscoreESU_SU_EEEEENS4_13SM90_TMA_LOADENS4_14ComposedLayoutINS4_7SwizzleILi3ELi4ELi3EEENS4_18smem_ptr_flag_bitsILi8EEENSQ_INS5_IJNSA_ILi8EEESF_EEENS5_IJSF_SB_EEEEEEEvNS4_8identityESX_S17_vS18_EENS_8epilogue10collective18CollectiveEpilogueINS1A_23Sm100TmaWarpSpecializedILi2ELi2ELi32ELb0ELb0EEEJSG_NS5_IJNSQ_ISE_SB_EES1F_EEEaSH_aSH_NS1A_6fusion15FusionCallbacksIS1E_NS1H_17LinearCombinationIaiaiLNS_15FloatRoundStyleE2EEESG_S1G_JEEENS4_5SM1004TMEM4LOAD26SM100_TMEM_LOAD_16dp32b32xESX_NSY_INSZ_ILi2ELi4ELi3EEES12_NSQ_INS5_IJS13_SE_EEENS5_IJSE_SB_EEEEEEENS4_39AutoVectorizingCopyWithAssumedAlignmentILi128EEENS4_14SM90_TMA_STOREES1V_S1X_S1X_EEEvvEEEEvNT_6ParamsE --------------------------
	.section	.nv.shared._ZN7cutlass13device_kernelINS_4gemm6kernel13GemmUniversalIN4cute5tupleIJiiiiEEENS1_10collective13CollectiveMmaINS1_35MainloopSm100TmaUmmaWarpSpecializedILi8ELi2ELi4ENS5_IJNS4_1CILi1EEESB_SB_EEEEENS5_IJNSA_ILi64EEENSA_ILi128EEESF_EEEaNS5_IJlSB_lEEEaSH_NS4_8TiledMMAINS4_8MMA_AtomIJNS4_15SM100_MMA_S8_SSIaaiLi64ELi128ELNS4_4UMMA5MajorE0ELSM_0ELNSL_8SaturateE0EEEEEENS4_6LayoutISC_NS5_IJNSA_ILi0EEESR_SR_EEEEENS5_IJNS4_10UnderscoreESU_SU_EEEEENS4_13SM90_TMA_LOADENS4_14ComposedLayoutINS4_7SwizzleILi3ELi4ELi3EEENS4_18smem_ptr_flag_bitsILi8EEENSQ_INS5_IJNSA_ILi8EEESF_EEENS5_IJSF_SB_EEEEEEEvNS4_8identityESX_S17_vS18_EENS_8epilogue10collective18CollectiveEpilogueINS1A_23Sm100TmaWarpSpecializedILi2ELi2ELi32ELb0ELb0EEEJSG_NS5_IJNSQ_ISE_SB_EES1F_EEEaSH_aSH_NS1A_6fusion15FusionCallbacksIS1E_NS1H_17LinearCombinationIaiaiLNS_15FloatRoundStyleE2EEESG_S1G_JEEENS4_5SM1004TMEM4LOAD26SM100_TMEM_LOAD_16dp32b32xESX_NSY_INSZ_ILi2ELi4ELi3EEES12_NSQ_INS5_IJS13_SE_EEENS5_IJSE_SB_EEEEEEENS4_39AutoVectorizingCopyWithAssumedAlignmentILi128EEENS4_14SM90_TMA_STOREES1V_S1X_S1X_EEEvvEEEEvNT_6ParamsE,"aw",@nobits
	.sectionflags	@""
	.align	16
	.zero		1024


//--------------------- .nv.shared.reserved.0     --------------------------
	.section	.nv.shared.reserved.0,"aw",@nobits
	.weak		__nv_reservedSMEM_offset_0_alias
	.size		__nv_reservedSMEM_offset_0_alias, 0, 64
	.other		__nv_reservedSMEM_offset_0_alias,@"STO_CUDA_RESERVED_SHARED STV_DEFAULT"
__nv_reservedSMEM_offset_0_alias:
	.zero		0
.nv.shared.reserved.0:
	.zero		64
	.weak		__nv_reservedSMEM_tcgen05_partition
	.type		__nv_reservedSMEM_tcgen05_partition,@object
	.size		__nv_reservedSMEM_tcgen05_partition,(.L_0 - __nv_reservedSMEM_tcgen05_partition)
__nv_reservedSMEM_tcgen05_partition:
	.zero		32
.L_0:


//--------------------- .nv.global                --------------------------
	.section	.nv.global,"aw",@nobits
.nv.global:
	.type		_ZN40_INTERNAL_9311e2ed_4_k_cu_4d5735f2_275534cute1_E,@object
	.size		_ZN40_INTERNAL_9311e2ed_4_k_cu_4d5735f2_275534cute1_E,(_ZN40_INTERNAL_9311e2ed_4_k_cu_4d5735f2_275534cuda3std3__45__cpo6cbeginE - _ZN40_INTERNAL_9311e2ed_4_k_cu_4d5735f2_275534cute1_E)
_ZN40_INTERNAL_9311e2ed_4_k_cu_4d5735f2_275534cute1_E:
	.zero		1
	.type		_ZN40_INTERNAL_9311e2ed_4_k_cu_4d5735f2_275534cuda3std3__45__cpo6cbeginE,@object
	.size		_ZN40_INTERNAL_9311e2ed_4_k_cu_4d5735f2_275534cuda3std3__45__cpo6cbeginE,(_ZN40_INTERNAL_9311e2ed_4_k_cu_4d5735f2_275534cuda3std3__48in_placeE - _ZN40_INTERNAL_9311e2ed_4_k_cu_4d5735f2_275534cuda3std3__45__cpo6cbeginE)
_ZN40_INTERNAL_9311e2ed_4_k_cu_4d5735f2_275534cuda3std3__45__cpo6cbeginE:
	.zero		1
	.type		_ZN40_INTERNAL_9311e2ed_4_k_cu_4d5735f2_275534cuda3std3__48in_placeE,@object
	.size		_ZN40_INTERNAL_9311e2ed_4_k_cu_4d5735f2_275534cuda3std3__48in_placeE,(_ZN40_INTERNAL_9311e2ed_4_k_cu_4d5735f2_275534cuda3std6ranges3__45__cpo9iter_moveE - _ZN40_INTERNAL_9311e2ed_4_k_cu_4d5735f2_275534cuda3std3__48in_placeE)
_ZN40_INTERNAL_9311e2ed_4_k_cu_4d5735f2_275534cuda3std3__48in_placeE:
	.zero		1
	.type		_ZN40_INTERNAL_9311e2ed_4_k_cu_4d5735f2_275534cuda3std6ranges3__45__cpo9iter_moveE,@object
	.size		_ZN40_INTERNAL_9311e2ed_4_k_cu_4d5735f2_275534cuda3std6ranges3__45__cpo9iter_moveE,(_ZN40_INTERNAL_9311e2ed_4_k_cu_4d5735f2_275534cuda3std3__45__cpo5beginE - _ZN40_INTERNAL_9311e2ed_4_k_cu_4d5735f2_275534cuda3std6ranges3__45__cpo9iter_moveE)
_ZN40_INTERNAL_9311e2ed_4_k_cu_4d5735f2_275534cuda3std6ranges3__45__cpo9iter_moveE:
	.zero		1
	.type		_ZN40_INTERNAL_9311e2ed_4_k_cu_4d5735f2_275534cuda3std3__45__cpo5beginE,@object
	.size		_ZN40_INTERNAL_9311e2ed_4_k_cu_4d5735f2_275534cuda3std3__45__cpo5beginE,(_ZN40_INTERNAL_9311e2ed_4_k_cu_4d5735f2_275534cuda3std3__442_GLOBAL__N__9311e2ed_4_k_cu_4d5735f2_275536ignoreE - _ZN40_INTERNAL_9311e2ed_4_k_cu_4d5735f2_275534cuda3std3__45__cpo5beginE)
_ZN40_INTERNAL_9311e2ed_4_k_cu_4d5735f2_275534cuda3std3__45__cpo5beginE:
	.zero		1
	.type		_ZN40_INTERNAL_9311e2ed_4_k_cu_4d5735f2_275534cuda3std3__442_GLOBAL__N__9311e2ed_4_k_cu_4d5735f2_275536ignoreE,@object
	.size		_ZN40_INTERNAL_9311e2ed_4_k_cu_4d5735f2_275534cuda3std3__442_GLOBAL__N__9311e2ed_4_k_cu_4d5735f2_275536ignoreE,(_ZN40_INTERNAL_9311e2ed_4_k_cu_4d5735f2_275534cute7productE - _ZN40_INTERNAL_9311e2ed_4_k_cu_4d5735f2_275534cuda3std3__442_GLOBAL__N__9311e2ed_4_k_cu_4d5735f2_275536ignoreE)
_ZN40_INTERNAL_9311e2ed_4_k_cu_4d5735f2_275534cuda3std3__442_GLOBAL__N__9311e2ed_4_k_cu_4d5735f2_275536ignoreE:
	.zero		1
	.type		_ZN40_INTERNAL_9311e2ed_4_k_cu_4d5735f2_275534cute7productE,@object
	.size		_ZN40_INTERNAL_9311e2ed_4_k_cu_4d5735f2_275534cute7productE,(_ZN40_INTERNAL_9311e2ed_4_k_cu_4d5735f2_275534cuda3std3__45__cpo3endE - _ZN40_INTERNAL_9311e2ed_4_k_cu_4d5735f2_275534cute7productE)
_ZN40_INTERNAL_9311e2ed_4_k_cu_4d5735f2_275534cute7productE:
	.zero		1
	.type		_ZN40_INTERNAL_9311e2ed_4_k_cu_4d5735f2_275534cuda3std3__45__cpo3endE,@object
	.size		_ZN40_INTERNAL_9311e2ed_4_k_cu_4d5735f2_275534cuda3std3__45__cpo3endE,(_ZN40_INTERNAL_9311e2ed_4_k_cu_4d5735f2_275534cuda3std3__419piecewise_constructE - _ZN40_INTERNAL_9311e2ed_4_k_cu_4d5735f2_275534cuda3std3__45__cpo3endE)
_ZN40_INTERNAL_9311e2ed_4_k_cu_4d5735f2_275534cuda3std3__45__cpo3endE:
	.zero		1
	.type		_ZN40_INTERNAL_9311e2ed_4_k_cu_4d5735f2_275534cuda3std3__419piecewise_constructE,@object
	.size		_ZN40_INTERNAL_9311e2ed_4_k_cu_4d5735f2_275534cuda3std3__419piecewise_constructE,(_ZN40_INTERNAL_9311e2ed_4_k_cu_4d5735f2_275534cuda3std3__45__cpo4cendE - _ZN40_INTERNAL_9311e2ed_4_k_cu_4d5735f2_275534cuda3std3__419piecewise_constructE)
_ZN40_INTERNAL_9311e2ed_4_k_cu_4d5735f2_275534cuda3std3__419piecewise_constructE:
	.zero		1
	.type		_ZN40_INTERNAL_9311e2ed_4_k_cu_4d5735f2_275534cuda3std3__45__cpo4cendE,@object
	.size		_ZN40_INTERNAL_9311e2ed_4_k_cu_4d5735f2_275534cuda3std3__45__cpo4cendE,(_ZN40_INTERNAL_9311e2ed_4_k_cu_4d5735f2_275534cuda3std6ranges3__45__cpo4swapE - _ZN40_INTERNAL_9311e2ed_4_k_cu_4d5735f2_275534cuda3std3__45__cpo4cendE)
_ZN40_INTERNAL_9311e2ed_4_k_cu_4d5735f2_275534cuda3std3__45__cpo4cendE:
	.zero		1
	.type		_ZN40_INTERNAL_9311e2ed_4_k_cu_4d5735f2_275534cuda3std6ranges3__45__cpo4swapE,@object
	.size		_ZN40_INTERNAL_9311e2ed_4_k_cu_4d5735f2_275534cuda3std6ranges3__45__cpo4swapE,(.L_10 - _ZN40_INTERNAL_9311e2ed_4_k_cu_4d5735f2_275534cuda3std6ranges3__45__cpo4swapE)
_ZN40_INTERNAL_9311e2ed_4_k_cu_4d5735f2_275534cuda3std6ranges3__45__cpo4swapE:
	.zero		1
.L_10:


//--------------------- .nv.constant0._ZN7cutlass13device_kernelINS_4gemm6kernel13GemmUniversalIN4cute5tupleIJiiiiEEENS1_10collective13CollectiveMmaINS1_35MainloopSm100TmaUmmaWarpSpecializedILi8ELi2ELi4ENS5_IJNS4_1CILi1EEESB_SB_EEEEENS5_IJNSA_ILi64EEENSA_ILi128EEESF_EEEaNS5_IJlSB_lEEEaSH_NS4_8TiledMMAINS4_8MMA_AtomIJNS4_15SM100_MMA_S8_SSIaaiLi64ELi128ELNS4_4UMMA5MajorE0ELSM_0ELNSL_8SaturateE0EEEEEENS4_6LayoutISC_NS5_IJNSA_ILi0EEESR_SR_EEEEENS5_IJNS4_10UnderscoreESU_SU_EEEEENS4_13SM90_TMA_LOADENS4_14ComposedLayoutINS4_7SwizzleILi3ELi4ELi3EEENS4_18smem_ptr_flag_bitsILi8EEENSQ_INS5_IJNSA_ILi8EEESF_EEENS5_IJSF_SB_EEEEEEEvNS4_8identityESX_S17_vS18_EENS_8epilogue10collective18CollectiveEpilogueINS1A_23Sm100TmaWarpSpecializedILi2ELi2ELi32ELb0ELb0EEEJSG_NS5_IJNSQ_ISE_SB_EES1F_EEEaSH_aSH_NS1A_6fusion15FusionCallbacksIS1E_NS1H_17LinearCombinationIaiaiLNS_15FloatRoundStyleE2EEESG_S1G_JEEENS4_5SM1004TMEM4LOAD26SM100_TMEM_LOAD_16dp32b32xESX_NSY_INSZ_ILi2ELi4ELi3EEES12_NSQ_INS5_IJS13_SE_EEENS5_IJSE_SB_EEEEEEENS4_39AutoVectorizingCopyWithAssumedAlignmentILi128EEENS4_14SM90_TMA_STOREES1V_S1X_S1X_EEEvvEEEEvNT_6ParamsE --------------------------
	.section	.nv.constant0._ZN7cutlass13device_kernelINS_4gemm6kernel13GemmUniversalIN4cute5tupleIJiiiiEEENS1_10collective13CollectiveMmaINS1_35MainloopSm100TmaUmmaWarpSpecializedILi8ELi2ELi4ENS5_IJNS4_1CILi1EEESB_SB_EEEEENS5_IJNSA_ILi64EEENSA_ILi128EEESF_EEEaNS5_IJlSB_lEEEaSH_NS4_8TiledMMAINS4_8MMA_AtomIJNS4_15SM100_MMA_S8_SSIaaiLi64ELi128ELNS4_4UMMA5MajorE0ELSM_0ELNSL_8SaturateE0EEEEEENS4_6LayoutISC_NS5_IJNSA_ILi0EEESR_SR_EEEEENS5_IJNS4_10UnderscoreESU_SU_EEEEENS4_13SM90_TMA_LOADENS4_14ComposedLayoutINS4_7SwizzleILi3ELi4ELi3EEENS4_18smem_ptr_flag_bitsILi8EEENSQ_INS5_IJNSA_ILi8EEESF_EEENS5_IJSF_SB_EEEEEEEvNS4_8identityESX_S17_vS18_EENS_8epilogue10collective18CollectiveEpilogueINS1A_23Sm100TmaWarpSpecializedILi2ELi2ELi32ELb0ELb0EEEJSG_NS5_IJNSQ_ISE_SB_EES1F_EEEaSH_aSH_NS1A_6fusion15FusionCallbacksIS1E_NS1H_17LinearCombinationIaiaiLNS_15FloatRoundStyleE2EEESG_S1G_JEEENS4_5SM1004TMEM4LOAD26SM100_TMEM_LOAD_16dp32b32xESX_NSY_INSZ_ILi2ELi4ELi3EEES12_NSQ_INS5_IJS13_SE_EEENS5_IJSE_SB_EEEEEEENS4_39AutoVectorizingCopyWithAssumedAlignmentILi128EEENS4_14SM90_TMA_STOREES1V_S1X_S1X_EEEvvEEEEvNT_6ParamsE,"a",@progbits
	.sectionflags	@""
	.align	4
.nv.constant0._ZN7cutlass13device_kernelINS_4gemm6kernel13GemmUniversalIN4cute5tupleIJiiiiEEENS1_10collective13CollectiveMmaINS1_35MainloopSm100TmaUmmaWarpSpecializedILi8ELi2ELi4ENS5_IJNS4_1CILi1EEESB_SB_EEEEENS5_IJNSA_ILi64EEENSA_ILi128EEESF_EEEaNS5_IJlSB_lEEEaSH_NS4_8TiledMMAINS4_8MMA_AtomIJNS4_15SM100_MMA_S8_SSIaaiLi64ELi128ELNS4_4UMMA5MajorE0ELSM_0ELNSL_8SaturateE0EEEEEENS4_6LayoutISC_NS5_IJNSA_ILi0EEESR_SR_EEEEENS5_IJNS4_10UnderscoreESU_SU_EEEEENS4_13SM90_TMA_LOADENS4_14ComposedLayoutINS4_7SwizzleILi3ELi4ELi3EEENS4_18smem_ptr_flag_bitsILi8EEENSQ_INS5_IJNSA_ILi8EEESF_EEENS5_IJSF_SB_EEEEEEEvNS4_8identityESX_S17_vS18_EENS_8epilogue10collective18CollectiveEpilogueINS1A_23Sm100TmaWarpSpecializedILi2ELi2ELi32ELb0ELb0EEEJSG_NS5_IJNSQ_ISE_SB_EES1F_EEEaSH_aSH_NS1A_6fusion15FusionCallbacksIS1E_NS1H_17LinearCombinationIaiaiLNS_15FloatRoundStyleE2EEESG_S1G_JEEENS4_5SM1004TMEM4LOAD26SM100_TMEM_LOAD_16dp32b32xESX_NSY_INSZ_ILi2ELi4ELi3EEES12_NSQ_INS5_IJS13_SE_EEENS5_IJSE_SB_EEEEEEENS4_39AutoVectorizingCopyWithAssumedAlignmentILi128EEENS4_14SM90_TMA_STOREES1V_S1X_S1X_EEEvvEEEEvNT_6ParamsE:
	.zero		2944


//--------------------- SYMBOLS --------------------------

	.type		.nv.reservedSmem.offset0,@object
	.size		.nv.reservedSmem.offset0,0x4
	.type		.nv.reservedSmem.cap,@object
	.size		.nv.reservedSmem.cap,0x4
	.type		__assertfail,@function
